// auto-generated by cutlass_sweep.gemm — config: {"arch": "sm_100", "cluster_m": 2, "cluster_n": 1, "dtype": "e4m3", "dtype_b": "e4m3", "layout": "nt", "stages": 0, "tile_k": 128, "tile_m": 256, "tile_n": 80}
#include "cutlass/cutlass.h"
#include "cutlass/gemm/collective/collective_builder.hpp"
#include "cutlass/gemm/device/gemm_universal_adapter.h"
#include "cutlass/gemm/kernel/gemm_universal.hpp"
#include "cutlass/epilogue/collective/collective_builder.hpp"

using ElemA = cutlass::float_e4m3_t;
using ElemB = cutlass::float_e4m3_t;
using ElemCD = cutlass::float_e4m3_t;
using Acc  = float;
using TileShape    = cute::Shape<cute::_256, cute::_80, cute::_128>;
using ClusterShape = cute::Shape<cute::_2, cute::_1, cute::_1>;

using CollectiveEpilogue = typename cutlass::epilogue::collective::CollectiveBuilder<
    cutlass::arch::Sm100, cutlass::arch::OpClassTensorOp,
    TileShape, ClusterShape,
    cutlass::epilogue::collective::EpilogueTileAuto,
    Acc, Acc,
    ElemCD, cutlass::layout::RowMajor, 128 / cutlass::sizeof_bits<ElemCD>::value,
    ElemCD, cutlass::layout::RowMajor, 128 / cutlass::sizeof_bits<ElemCD>::value,
    cutlass::epilogue::collective::EpilogueScheduleAuto
  >::CollectiveOp;

using CollectiveMainloop = typename cutlass::gemm::collective::CollectiveBuilder<
    cutlass::arch::Sm100, cutlass::arch::OpClassTensorOp,
    ElemA, cutlass::layout::RowMajor, 128 / cutlass::sizeof_bits<ElemA>::value,
    ElemB, cutlass::layout::ColumnMajor, 128 / cutlass::sizeof_bits<ElemB>::value,
    Acc,
    TileShape, ClusterShape,
    cutlass::gemm::collective::StageCountAutoCarveout<static_cast<int>(sizeof(typename CollectiveEpilogue::SharedStorage))>,
    cutlass::gemm::collective::KernelScheduleAuto
  >::CollectiveOp;

using GemmKernel = cutlass::gemm::kernel::GemmUniversal<
    cute::Shape<int,int,int,int>,
    CollectiveMainloop,
    CollectiveEpilogue
>;
using Gemm = cutlass::gemm::device::GemmUniversalAdapter<GemmKernel>;

// Force the device kernel symbol into the cubin without needing a host main.
auto* _anchor = &cutlass::device_kernel<GemmKernel>;


// ===== COMPILED SASS (sm_100a) =====

	.target	sm_100a

	.elftype	@"ET_EXEC"


//--------------------- .note.nv.tkinfo           --------------------------
	.section	.note.nv.tkinfo,"",@"SHT_NOTE"
	.sectionflags	@"SHF_NOTE_NV_TKINFO"
	.tkinfo
        /*0018*/ 	.word	0x00000002
        /*0030*/ 	.string	""
        /*0030*/ 	.string	"ptxas"
        /*0030*/ 	.string	"Cuda compilation tools, release 13.0, V13.0.88"
        /*0030*/ 	.string	"Build cuda_13.0.r13.0/compiler.36424714_0"
        /*0030*/ 	.string	"-arch sm_100a -m 64 "



//--------------------- .note.nv.cuinfo           --------------------------
	.section	.note.nv.cuinfo,"",@"SHT_NOTE"
	.sectionflags	@"SHF_NOTE_NV_CUINFO"
        /*0018*/ 	.short	0x0002
        /*001a*/ 	.short	0x0064
        /*001c*/ 	.short	0x0082
	.zero		2


//--------------------- .nv.info                  --------------------------
	.section	.nv.info,"",@"SHT_CUDA_INFO"
	.align	4


	//----- nvinfo : EIATTR_REGCOUNT
	.align		4
        /*0000*/ 	.byte	0x04, 0x2f
        /*0002*/ 	.short	(.L_16 - .L_15)
	.align		4
.L_15:
        /*0004*/ 	.word	index@(_ZN7cutlass13device_kernelINS_4gemm6kernel13GemmUniversalIN4cute5tupleIJiiiiEEENS1_10collective13CollectiveMmaINS1_35MainloopSm100TmaUmmaWarpSpecializedILi9ELi2ELi4ENS5_IJNS4_1CILi2EEENSA_ILi1EEESC_EEEEENS5_IJNSA_ILi256EEENSA_ILi80EEENSA_ILi128EEEEEENS_12float_e4m3_tENS5_IJlSC_lEEESJ_SK_NS4_8TiledMMAINS4_8MMA_AtomIJNS4_10MMA_TraitsINS4_25SM100_MMA_F8F6F4_2x1SM_SSEJSJ_SJ_fSF_SG_NS4_17integral_constantINS4_4UMMA5MajorELSR_0EEESS_NSP_INSQ_7ScaleInELST_0EEESU_EEEEEENS4_6LayoutINS5_IJSC_SC_SC_EEENS5_IJNSA_ILi0EEESZ_SZ_EEEEENS5_IJNS4_10UnderscoreES12_S12_EEEEENS4_18SM100_TMA_2SM_LOADENS4_14ComposedLayoutINS4_7SwizzleILi3ELi4ELi3EEENS4_18smem_ptr_flag_bitsILi8EEENSX_INS5_IJNSA_ILi8EEESH_EEENS5_IJSH_SC_EEEEEEEvNS4_8identityES15_S1F_vS1G_EENS_8epilogue10collective18CollectiveEpilogueINS1I_23Sm100TmaWarpSpecializedILi1ELi1ELi80ELb0ELb0EEEJNS5_IJSH_SG_SH_EEENS5_IJNSX_ISH_SC_EENSX_ISG_SC_EEEEESJ_SK_SJ_SK_NS1I_6fusion15FusionCallbacksIS1M_NS1R_17LinearCombinationISJ_fSJ_fLNS_15FloatRoundStyleE2EEES1N_S1Q_JEEENS4_5SM1004TMEM4LOAD26SM100_TMEM_LOAD_32dp32b16xENS4_13SM90_TMA_LOADENS16_INS17_ILi0ELi4ELi3EEES1A_NSX_INS5_IJS1B_NSA_ILi16EEEEEENS5_IJS23_SC_EEEEEEENS4_39AutoVectorizingCopyWithAssumedAlignmentILi128EEENS4_14SM90_TMA_STOREES27_S29_S29_EEEvvEEEEvNT_6ParamsE)
        /*0008*/ 	.word	0x000000d9


	//----- nvinfo : EIATTR_FRAME_SIZE
	.align		4
.L_16:
        /*000c*/ 	.byte	0x04, 0x11
        /*000e*/ 	.short	(.L_18 - .L_17)
	.align		4
.L_17:
        /*0010*/ 	.word	index@($__internal_2_$__cuda_sm10x_tcgen05_guardrail_trap_unallocated_columns_being_dealloced)
        /*0014*/ 	.word	0x00000000


	//----- nvinfo : EIATTR_FRAME_SIZE
	.align		4
.L_18:
        /*0018*/ 	.byte	0x04, 0x11
        /*001a*/ 	.short	(.L_20 - .L_19)
	.align		4
.L_19:
        /*001c*/ 	.word	index@($__internal_1_$__cuda_sm10x_tcgen05_guardrail_trap_phase_invalid_during_alloc)
        /*0020*/ 	.word	0x00000000


	//----- nvinfo : EIATTR_FRAME_SIZE
	.align		4
.L_20:
        /*0024*/ 	.byte	0x04, 0x11
        /*0026*/ 	.short	(.L_22 - .L_21)
	.align		4
.L_21:
        /*0028*/ 	.word	index@($__internal_0_$__cuda_sm10x_tcgen05_guardrail_trap_col_being_dealloced_not_returned_by_alloc)
        /*002c*/ 	.word	0x00000000


	//----- nvinfo : EIATTR_FRAME_SIZE
	.align		4
.L_22:
        /*0030*/ 	.byte	0x04, 0x11
        /*0032*/ 	.short	(.L_24 - .L_23)
	.align		4
.L_23:
        /*0034*/ 	.word	index@(_ZN7cutlass13device_kernelINS_4gemm6kernel13GemmUniversalIN4cute5tupleIJiiiiEEENS1_10collective13CollectiveMmaINS1_35MainloopSm100TmaUmmaWarpSpecializedILi9ELi2ELi4ENS5_IJNS4_1CILi2EEENSA_ILi1EEESC_EEEEENS5_IJNSA_ILi256EEENSA_ILi80EEENSA_ILi128EEEEEENS_12float_e4m3_tENS5_IJlSC_lEEESJ_SK_NS4_8TiledMMAINS4_8MMA_AtomIJNS4_10MMA_TraitsINS4_25SM100_MMA_F8F6F4_2x1SM_SSEJSJ_SJ_fSF_SG_NS4_17integral_constantINS4_4UMMA5MajorELSR_0EEESS_NSP_INSQ_7ScaleInELST_0EEESU_EEEEEENS4_6LayoutINS5_IJSC_SC_SC_EEENS5_IJNSA_ILi0EEESZ_SZ_EEEEENS5_IJNS4_10UnderscoreES12_S12_EEEEENS4_18SM100_TMA_2SM_LOADENS4_14ComposedLayoutINS4_7SwizzleILi3ELi4ELi3EEENS4_18smem_ptr_flag_bitsILi8EEENSX_INS5_IJNSA_ILi8EEESH_EEENS5_IJSH_SC_EEEEEEEvNS4_8identityES15_S1F_vS1G_EENS_8epilogue10collective18CollectiveEpilogueINS1I_23Sm100TmaWarpSpecializedILi1ELi1ELi80ELb0ELb0EEEJNS5_IJSH_SG_SH_EEENS5_IJNSX_ISH_SC_EENSX_ISG_SC_EEEEESJ_SK_SJ_SK_NS1I_6fusion15FusionCallbacksIS1M_NS1R_17LinearCombinationISJ_fSJ_fLNS_15FloatRoundStyleE2EEES1N_S1Q_JEEENS4_5SM1004TMEM4LOAD26SM100_TMEM_LOAD_32dp32b16xENS4_13SM90_TMA_LOADENS16_INS17_ILi0ELi4ELi3EEES1A_NSX_INS5_IJS1B_NSA_ILi16EEEEEENS5_IJS23_SC_EEEEEEENS4_39AutoVectorizingCopyWithAssumedAlignmentILi128EEENS4_14SM90_TMA_STOREES27_S29_S29_EEEvvEEEEvNT_6ParamsE)
        /*0038*/ 	.word	0x00000000


	//----- nvinfo : EIATTR_MIN_STACK_SIZE
	.align		4
.L_24:
        /*003c*/ 	.byte	0x04, 0x12
        /*003e*/ 	.short	(.L_26 - .L_25)
	.align		4
.L_25:
        /*0040*/ 	.word	index@(_ZN7cutlass13device_kernelINS_4gemm6kernel13GemmUniversalIN4cute5tupleIJiiiiEEENS1_10collective13CollectiveMmaINS1_35MainloopSm100TmaUmmaWarpSpecializedILi9ELi2ELi4ENS5_IJNS4_1CILi2EEENSA_ILi1EEESC_EEEEENS5_IJNSA_ILi256EEENSA_ILi80EEENSA_ILi128EEEEEENS_12float_e4m3_tENS5_IJlSC_lEEESJ_SK_NS4_8TiledMMAINS4_8MMA_AtomIJNS4_10MMA_TraitsINS4_25SM100_MMA_F8F6F4_2x1SM_SSEJSJ_SJ_fSF_SG_NS4_17integral_constantINS4_4UMMA5MajorELSR_0EEESS_NSP_INSQ_7ScaleInELST_0EEESU_EEEEEENS4_6LayoutINS5_IJSC_SC_SC_EEENS5_IJNSA_ILi0EEESZ_SZ_EEEEENS5_IJNS4_10UnderscoreES12_S12_EEEEENS4_18SM100_TMA_2SM_LOADENS4_14ComposedLayoutINS4_7SwizzleILi3ELi4ELi3EEENS4_18smem_ptr_flag_bitsILi8EEENSX_INS5_IJNSA_ILi8EEESH_EEENS5_IJSH_SC_EEEEEEEvNS4_8identityES15_S1F_vS1G_EENS_8epilogue10collective18CollectiveEpilogueINS1I_23Sm100TmaWarpSpecializedILi1ELi1ELi80ELb0ELb0EEEJNS5_IJSH_SG_SH_EEENS5_IJNSX_ISH_SC_EENSX_ISG_SC_EEEEESJ_SK_SJ_SK_NS1I_6fusion15FusionCallbacksIS1M_NS1R_17LinearCombinationISJ_fSJ_fLNS_15FloatRoundStyleE2EEES1N_S1Q_JEEENS4_5SM1004TMEM4LOAD26SM100_TMEM_LOAD_32dp32b16xENS4_13SM90_TMA_LOADENS16_INS17_ILi0ELi4ELi3EEES1A_NSX_INS5_IJS1B_NSA_ILi16EEEEEENS5_IJS23_SC_EEEEEEENS4_39AutoVectorizingCopyWithAssumedAlignmentILi128EEENS4_14SM90_TMA_STOREES27_S29_S29_EEEvvEEEEvNT_6ParamsE)
        /*0044*/ 	.word	0x00000000
.L_26:


//--------------------- .nv.compat                --------------------------
	.section	.nv.compat,"",@"SHT_CUDA_COMPAT_INFO"
	.align	4
        /*0000*/ 	.byte	0x02, 0x09, 0x01, 0x00, 0x02, 0x02, 0x02, 0x00, 0x02, 0x05, 0x05, 0x00, 0x03, 0x07, 0x01, 0x01
        /*0010*/ 	.byte	0x02, 0x03, 0x01, 0x00, 0x02, 0x06, 0x01, 0x00, 0x04, 0x0b, 0x08, 0x00, 0x09, 0x00, 0x00, 0x00
        /*0020*/ 	.byte	0x00, 0x00, 0x00, 0x00


//--------------------- .nv.info._ZN7cutlass13device_kernelINS_4gemm6kernel13GemmUniversalIN4cute5tupleIJiiiiEEENS1_10collective13CollectiveMmaINS1_35MainloopSm100TmaUmmaWarpSpecializedILi9ELi2ELi4ENS5_IJNS4_1CILi2EEENSA_ILi1EEESC_EEEEENS5_IJNSA_ILi256EEENSA_ILi80EEENSA_ILi128EEEEEENS_12float_e4m3_tENS5_IJlSC_lEEESJ_SK_NS4_8TiledMMAINS4_8MMA_AtomIJNS4_10MMA_TraitsINS4_25SM100_MMA_F8F6F4_2x1SM_SSEJSJ_SJ_fSF_SG_NS4_17integral_constantINS4_4UMMA5MajorELSR_0EEESS_NSP_INSQ_7ScaleInELST_0EEESU_EEEEEENS4_6LayoutINS5_IJSC_SC_SC_EEENS5_IJNSA_ILi0EEESZ_SZ_EEEEENS5_IJNS4_10UnderscoreES12_S12_EEEEENS4_18SM100_TMA_2SM_LOADENS4_14ComposedLayoutINS4_7SwizzleILi3ELi4ELi3EEENS4_18smem_ptr_flag_bitsILi8EEENSX_INS5_IJNSA_ILi8EEESH_EEENS5_IJSH_SC_EEEEEEEvNS4_8identityES15_S1F_vS1G_EENS_8epilogue10collective18CollectiveEpilogueINS1I_23Sm100TmaWarpSpecializedILi1ELi1ELi80ELb0ELb0EEEJNS5_IJSH_SG_SH_EEENS5_IJNSX_ISH_SC_EENSX_ISG_SC_EEEEESJ_SK_SJ_SK_NS1I_6fusion15FusionCallbacksIS1M_NS1R_17LinearCombinationISJ_fSJ_fLNS_15FloatRoundStyleE2EEES1N_S1Q_JEEENS4_5SM1004TMEM4LOAD26SM100_TMEM_LOAD_32dp32b16xENS4_13SM90_TMA_LOADENS16_INS17_ILi0ELi4ELi3EEES1A_NSX_INS5_IJS1B_NSA_ILi16EEEEEENS5_IJS23_SC_EEEEEEENS4_39AutoVectorizingCopyWithAssumedAlignmentILi128EEENS4_14SM90_TMA_STOREES27_S29_S29_EEEvvEEEEvNT_6ParamsE --------------------------
	.section	.nv.info._ZN7cutlass13device_kernelINS_4gemm6kernel13GemmUniversalIN4cute5tupleIJiiiiEEENS1_10collective13CollectiveMmaINS1_35MainloopSm100TmaUmmaWarpSpecializedILi9ELi2ELi4ENS5_IJNS4_1CILi2EEENSA_ILi1EEESC_EEEEENS5_IJNSA_ILi256EEENSA_ILi80EEENSA_ILi128EEEEEENS_12float_e4m3_tENS5_IJlSC_lEEESJ_SK_NS4_8TiledMMAINS4_8MMA_AtomIJNS4_10MMA_TraitsINS4_25SM100_MMA_F8F6F4_2x1SM_SSEJSJ_SJ_fSF_SG_NS4_17integral_constantINS4_4UMMA5MajorELSR_0EEESS_NSP_INSQ_7ScaleInELST_0EEESU_EEEEEENS4_6LayoutINS5_IJSC_SC_SC_EEENS5_IJNSA_ILi0EEESZ_SZ_EEEEENS5_IJNS4_10UnderscoreES12_S12_EEEEENS4_18SM100_TMA_2SM_LOADENS4_14ComposedLayoutINS4_7SwizzleILi3ELi4ELi3EEENS4_18smem_ptr_flag_bitsILi8EEENSX_INS5_IJNSA_ILi8EEESH_EEENS5_IJSH_SC_EEEEEEEvNS4_8identityES15_S1F_vS1G_EENS_8epilogue10collective18CollectiveEpilogueINS1I_23Sm100TmaWarpSpecializedILi1ELi1ELi80ELb0ELb0EEEJNS5_IJSH_SG_SH_EEENS5_IJNSX_ISH_SC_EENSX_ISG_SC_EEEEESJ_SK_SJ_SK_NS1I_6fusion15FusionCallbacksIS1M_NS1R_17LinearCombinationISJ_fSJ_fLNS_15FloatRoundStyleE2EEES1N_S1Q_JEEENS4_5SM1004TMEM4LOAD26SM100_TMEM_LOAD_32dp32b16xENS4_13SM90_TMA_LOADENS16_INS17_ILi0ELi4ELi3EEES1A_NSX_INS5_IJS1B_NSA_ILi16EEEEEENS5_IJS23_SC_EEEEEEENS4_39AutoVectorizingCopyWithAssumedAlignmentILi128EEENS4_14SM90_TMA_STOREES27_S29_S29_EEEvvEEEEvNT_6ParamsE,"",@"SHT_CUDA_INFO"
	.sectionflags	@""
	.align	4


	//----- nvinfo : EIATTR_CUDA_API_VERSION
	.align		4
        /*0000*/ 	.byte	0x04, 0x37
        /*0002*/ 	.short	(.L_28 - .L_27)
.L_27:
        /*0004*/ 	.word	0x00000082


	//----- nvinfo : EIATTR_KPARAM_INFO
	.align		4
.L_28:
        /*0008*/ 	.byte	0x04, 0x17
        /*000a*/ 	.short	(.L_30 - .L_29)
.L_29:
        /*000c*/ 	.word	0x00000000
        /*0010*/ 	.short	0x0000
        /*0012*/ 	.short	0x0000
        /*0014*/ 	.byte	0x00, 0xf0, 0x01, 0x20


	//----- nvinfo : EIATTR_AT_ENTRY_FRAGMENTS
	.align		4
.L_30:
        /*0018*/ 	.byte	0x04, 0x4f
        /*001a*/ 	.short	(.L_32 - .L_31)


	//   ....[0]....
.L_31:
        /*001c*/ 	.word	0x00000007


	//----- nvinfo : EIATTR_RESERVED_SMEM_USED
	.align		4
.L_32:
        /*0020*/ 	.byte	0x01, 0x41
	.zero		2


	//----- nvinfo : EIATTR_SPARSE_MMA_MASK
	.align		4
        /*0024*/ 	.byte	0x03, 0x50
        /*0026*/ 	.short	0x0000


	//----- nvinfo : EIATTR_TCGEN05_2CTA_USED
	.align		4
        /*0028*/ 	.byte	0x01, 0x52
	.zero		2


	//----- nvinfo : EIATTR_MAXREG_COUNT
	.align		4
        /*002c*/ 	.byte	0x03, 0x1b
        /*002e*/ 	.short	0x00ff


	//----- nvinfo : EIATTR_NUM_BARRIERS
	.align		4
        /*0030*/ 	.byte	0x02, 0x4c
        /*0032*/ 	.byte	0x07
	.zero		1


	//----- nvinfo : EIATTR_EXTERNS
	.align		4
        /*0034*/ 	.byte	0x04, 0x0f
        /*0036*/ 	.short	(.L_34 - .L_33)


	//   ....[0]....
	.align		4
.L_33:
        /*0038*/ 	.word	index@(__assertfail)


	//----- nvinfo : EIATTR_MERCURY_ISA_VERSION
	.align		4
.L_34:
        /*003c*/ 	.byte	0x03, 0x5f
        /*003e*/ 	.short	0x0101


	//----- nvinfo : EIATTR_INT_WARP_WIDE_INSTR_OFFSETS
	.align		4
        /*0040*/ 	.byte	0x04, 0x31
        /*0042*/ 	.short	(.L_36 - .L_35)


	//   ....[0]....
.L_35:
        /*0044*/ 	.word	0x00000d70


	//   ....[1]....
        /*0048*/ 	.word	0x00000e10


	//   ....[2]....
        /*004c*/ 	.word	0x00002170


	//   ....[3]....
        /*0050*/ 	.word	0x00004320


	//   ....[4]....
        /*0054*/ 	.word	0x00004340


	//   ....[5]....
        /*0058*/ 	.word	0x00004370


	//   ....[6]....
        /*005c*/ 	.word	0x00004da0


	//   ....[7]....
        /*0060*/ 	.word	0x00004e30


	//   ....[8]....
        /*0064*/ 	.word	0x00004e60


	//   ....[9]....
        /*0068*/ 	.word	0x00004ea0


	//   ....[10]....
        /*006c*/ 	.word	0x00005020


	//   ....[11]....
        /*0070*/ 	.word	0x00005040


	//----- nvinfo : EIATTR_COOP_GROUP_MASK_REGIDS
	.align		4
.L_36:
        /*0074*/ 	.byte	0x04, 0x29
        /*0076*/ 	.short	(.L_38 - .L_37)


	//   ....[0]....
.L_37:
        /*0078*/ 	.word	0xffffffff


	//   ....[1]....
        /*007c*/ 	.word	0xffffffff


	//   ....[2]....
        /*0080*/ 	.word	0xffffffff


	//   ....[3]....
        /*0084*/ 	.word	0xffffffff


	//   ....[4]....
        /*0088*/ 	.word	0xffffffff


	//   ....[5]....
        /*008c*/ 	.word	0xffffffff


	//   ....[6]....
        /*0090*/ 	.word	0xffffffff


	//   ....[7]....
        /*0094*/ 	.word	0xffffffff


	//   ....[8]....
        /*0098*/ 	.word	0xffffffff


	//   ....[9]....
        /*009c*/ 	.word	0xffffffff


	//   ....[10]....
        /*00a0*/ 	.word	0xffffffff


	//   ....[11]....
        /*00a4*/ 	.word	0xffffffff


	//   ....[12]....
        /*00a8*/ 	.word	0xffffffff


	//   ....[13]....
        /*00ac*/ 	.word	0xffffffff


	//----- nvinfo : EIATTR_COOP_GROUP_INSTR_OFFSETS
	.align		4
.L_38:
        /*00b0*/ 	.byte	0x04, 0x28
        /*00b2*/ 	.short	(.L_40 - .L_39)


	//   ....[0]....
.L_39:
        /*00b4*/ 	.word	0x000000c0


	//   ....[1]....
        /*00b8*/ 	.word	0x000004f0


	//   ....[2]....
        /*00bc*/ 	.word	0x00000740


	//   ....[3]....
        /*00c0*/ 	.word	0x00000870


	//   ....[4]....
        /*00c4*/ 	.word	0x00000960


	//   ....[5]....
        /*00c8*/ 	.word	0x00000ac0


	//   ....[6]....
        /*00cc*/ 	.word	0x00000c50


	//   ....[7]....
        /*00d0*/ 	.word	0x00000e90


	//   ....[8]....
        /*00d4*/ 	.word	0x00002050


	//   ....[9]....
        /*00d8*/ 	.word	0x00003100


	//   ....[10]....
        /*00dc*/ 	.word	0x000035d0


	//   ....[11]....
        /*00e0*/ 	.word	0x00003600


	//   ....[12]....
        /*00e4*/ 	.word	0x00004230


	//   ....[13]....
        /*00e8*/ 	.word	0x00004430


	//----- nvinfo : EIATTR_VRC_CTA_INIT_COUNT
	.align		4
.L_40:
        /*00ec*/ 	.byte	0x02, 0x4a
        /*00ee*/ 	.byte	0x80
	.zero		1


	//----- nvinfo : EIATTR_SYSCALL_OFFSETS
	.align		4
        /*00f0*/ 	.byte	0x04, 0x46
        /*00f2*/ 	.short	(.L_42 - .L_41)


	//   ....[0]....
.L_41:
        /*00f4*/ 	.word	0x00006060


	//   ....[1]....
        /*00f8*/ 	.word	0x000061d0


	//   ....[2]....
        /*00fc*/ 	.word	0x00006340


	//   ....[3]....
        /*0100*/ 	.word	0x000064b0


	//   ....[4]....
        /*0104*/ 	.word	0x00006620


	//----- nvinfo : EIATTR_MBARRIER_INSTR_OFFSETS
	.align		4
.L_42:
        /*0108*/ 	.byte	0x04, 0x39
        /*010a*/ 	.short	(.L_44 - .L_43)


	//   ....[0]....
.L_43:
        /*010c*/ 	.word	0x00000600
        /*0110*/ 	.word	0x000000ff
        /*0114*/ 	.word	0x00000000
        /*0118*/ 	.short	0x0100
        /*011a*/ 	.byte	0x05
	.zero		1


	//   ....[1]....
        /*011c*/ 	.word	0x00000610
        /*0120*/ 	.word	0x000000ff
        /*0124*/ 	.word	0x00000048
        /*0128*/ 	.short	0x0100
        /*012a*/ 	.byte	0x05
	.zero		1


	//   ....[2]....
        /*012c*/ 	.word	0x00000620
        /*0130*/ 	.word	0x000000ff
        /*0134*/ 	.word	0x00000008
        /*0138*/ 	.short	0x0100
        /*013a*/ 	.byte	0x05
	.zero		1


	//   ....[3]....
        /*013c*/ 	.word	0x00000630
        /*0140*/ 	.word	0x000000ff
        /*0144*/ 	.word	0x00000050
        /*0148*/ 	.short	0x0100
        /*014a*/ 	.byte	0x05
	.zero		1


	//   ....[4]....
        /*014c*/ 	.word	0x00000640
        /*0150*/ 	.word	0x000000ff
        /*0154*/ 	.word	0x00000010
        /*0158*/ 	.short	0x0100
        /*015a*/ 	.byte	0x05
	.zero		1


	//   ....[5]....
        /*015c*/ 	.word	0x00000650
        /*0160*/ 	.word	0x000000ff
        /*0164*/ 	.word	0x00000058
        /*0168*/ 	.short	0x0100
        /*016a*/ 	.byte	0x05
	.zero		1


	//   ....[6]....
        /*016c*/ 	.word	0x00000660
        /*0170*/ 	.word	0x000000ff
        /*0174*/ 	.word	0x00000018
        /*0178*/ 	.short	0x0100
        /*017a*/ 	.byte	0x05
	.zero		1


	//   ....[7]....
        /*017c*/ 	.word	0x00000670
        /*0180*/ 	.word	0x000000ff
        /*0184*/ 	.word	0x00000060
        /*0188*/ 	.short	0x0100
        /*018a*/ 	.byte	0x05
	.zero		1


	//   ....[8]....
        /*018c*/ 	.word	0x00000680
        /*0190*/ 	.word	0x000000ff
        /*0194*/ 	.word	0x00000020
        /*0198*/ 	.short	0x0100
        /*019a*/ 	.byte	0x05
	.zero		1


	//   ....[9]....
        /*019c*/ 	.word	0x00000690
        /*01a0*/ 	.word	0x000000ff
        /*01a4*/ 	.word	0x00000068
        /*01a8*/ 	.short	0x0100
        /*01aa*/ 	.byte	0x05
	.zero		1


	//   ....[10]....
        /*01ac*/ 	.word	0x000006a0
        /*01b0*/ 	.word	0x000000ff
        /*01b4*/ 	.word	0x00000028
        /*01b8*/ 	.short	0x0100
        /*01ba*/ 	.byte	0x05
	.zero		1


	//   ....[11]....
        /*01bc*/ 	.word	0x000006b0
        /*01c0*/ 	.word	0x000000ff
        /*01c4*/ 	.word	0x00000070
        /*01c8*/ 	.short	0x0100
        /*01ca*/ 	.byte	0x05
	.zero		1


	//   ....[12]....
        /*01cc*/ 	.word	0x000006c0
        /*01d0*/ 	.word	0x000000ff
        /*01d4*/ 	.word	0x00000030
        /*01d8*/ 	.short	0x0100
        /*01da*/ 	.byte	0x05
	.zero		1


	//   ....[13]....
        /*01dc*/ 	.word	0x000006d0
        /*01e0*/ 	.word	0x000000ff
        /*01e4*/ 	.word	0x00000078
        /*01e8*/ 	.short	0x0100
        /*01ea*/ 	.byte	0x05
	.zero		1


	//   ....[14]....
        /*01ec*/ 	.word	0x000006e0
        /*01f0*/ 	.word	0x000000ff
        /*01f4*/ 	.word	0x00000038
        /*01f8*/ 	.short	0x0100
        /*01fa*/ 	.byte	0x05
	.zero		1


	//   ....[15]....
        /*01fc*/ 	.word	0x000006f0
        /*0200*/ 	.word	0x000000ff
        /*0204*/ 	.word	0x00000080
        /*0208*/ 	.short	0x0100
        /*020a*/ 	.byte	0x05
	.zero		1


	//   ....[16]....
        /*020c*/ 	.word	0x00000700
        /*0210*/ 	.word	0x000000ff
        /*0214*/ 	.word	0x00000040
        /*0218*/ 	.short	0x0100
        /*021a*/ 	.byte	0x05
	.zero		1


	//   ....[17]....
        /*021c*/ 	.word	0x00000710
        /*0220*/ 	.word	0x000000ff
        /*0224*/ 	.word	0x00000088
        /*0228*/ 	.short	0x0100
        /*022a*/ 	.byte	0x05
	.zero		1


	//   ....[18]....
        /*022c*/ 	.word	0x00000840
        /*0230*/ 	.word	0x000000ff
        /*0234*/ 	.word	0x00000090
        /*0238*/ 	.short	0x0100
        /*023a*/ 	.byte	0x07
	.zero		1


	//   ....[19]....
        /*023c*/ 	.word	0x00000850
        /*0240*/ 	.word	0x000000ff
        /*0244*/ 	.word	0x00000098
        /*0248*/ 	.short	0x0100
        /*024a*/ 	.byte	0x07
	.zero		1


	//   ....[20]....
        /*024c*/ 	.word	0x00000930
        /*0250*/ 	.word	0x000000ff
        /*0254*/ 	.word	0x000000a0
        /*0258*/ 	.short	0x0100
        /*025a*/ 	.byte	0x05
	.zero		1


	//   ....[21]....
        /*025c*/ 	.word	0x00000940
        /*0260*/ 	.word	0x000000ff
        /*0264*/ 	.word	0x000000a8
        /*0268*/ 	.short	0x0100
        /*026a*/ 	.byte	0x05
	.zero		1


	//   ....[22]....
        /*026c*/ 	.word	0x00000a70
        /*0270*/ 	.word	0x000000ff
        /*0274*/ 	.word	0x000000b0
        /*0278*/ 	.short	0x0100
        /*027a*/ 	.byte	0x05
	.zero		1


	//   ....[23]....
        /*027c*/ 	.word	0x00000a80
        /*0280*/ 	.word	0x000000ff
        /*0284*/ 	.word	0x000000c0
        /*0288*/ 	.short	0x0100
        /*028a*/ 	.byte	0x05
	.zero		1


	//   ....[24]....
        /*028c*/ 	.word	0x00000a90
        /*0290*/ 	.word	0x000000ff
        /*0294*/ 	.word	0x000000b8
        /*0298*/ 	.short	0x0100
        /*029a*/ 	.byte	0x05
	.zero		1


	//   ....[25]....
        /*029c*/ 	.word	0x00000aa0
        /*02a0*/ 	.word	0x000000ff
        /*02a4*/ 	.word	0x000000c8
        /*02a8*/ 	.short	0x0100
        /*02aa*/ 	.byte	0x05
	.zero		1


	//   ....[26]....
        /*02ac*/ 	.word	0x00000bc0
        /*02b0*/ 	.word	0x000000ff
        /*02b4*/ 	.word	0x000000d0
        /*02b8*/ 	.short	0x0100
        /*02ba*/ 	.byte	0x07
	.zero		1


	//   ....[27]....
        /*02bc*/ 	.word	0x00000bd0
        /*02c0*/ 	.word	0x000000ff
        /*02c4*/ 	.word	0x000000f0
        /*02c8*/ 	.short	0x0100
        /*02ca*/ 	.byte	0x07
	.zero		1


	//   ....[28]....
        /*02cc*/ 	.word	0x00000be0
        /*02d0*/ 	.word	0x000000ff
        /*02d4*/ 	.word	0x000000d8
        /*02d8*/ 	.short	0x0100
        /*02da*/ 	.byte	0x07
	.zero		1


	//   ....[29]....
        /*02dc*/ 	.word	0x00000bf0
        /*02e0*/ 	.word	0x000000ff
        /*02e4*/ 	.word	0x000000f8
        /*02e8*/ 	.short	0x0100
        /*02ea*/ 	.byte	0x07
	.zero		1


	//   ....[30]....
        /*02ec*/ 	.word	0x00000c00
        /*02f0*/ 	.word	0x000000ff
        /*02f4*/ 	.word	0x000000e0
        /*02f8*/ 	.short	0x0100
        /*02fa*/ 	.byte	0x07
	.zero		1


	//   ....[31]....
        /*02fc*/ 	.word	0x00000c10
        /*0300*/ 	.word	0x000000ff
        /*0304*/ 	.word	0x00000100
        /*0308*/ 	.short	0x0100
        /*030a*/ 	.byte	0x07
	.zero		1


	//   ....[32]....
        /*030c*/ 	.word	0x00000c20
        /*0310*/ 	.word	0x000000ff
        /*0314*/ 	.word	0x000000e8
        /*0318*/ 	.short	0x0100
        /*031a*/ 	.byte	0x07
	.zero		1


	//   ....[33]....
        /*031c*/ 	.word	0x00000c30
        /*0320*/ 	.word	0x000000ff
        /*0324*/ 	.word	0x00000108
        /*0328*/ 	.short	0x0100
        /*032a*/ 	.byte	0x07
	.zero		1


	//   ....[34]....
        /*032c*/ 	.word	0x00000d20
        /*0330*/ 	.word	0x000000ff
        /*0334*/ 	.word	0x00000110
        /*0338*/ 	.short	0x0100
        /*033a*/ 	.byte	0x05
	.zero		1


	//   ....[35]....
        /*033c*/ 	.word	0x00000d30
        /*0340*/ 	.word	0x000000ff
        /*0344*/ 	.word	0x00000120
        /*0348*/ 	.short	0x0100
        /*034a*/ 	.byte	0x05
	.zero		1


	//   ....[36]....
        /*034c*/ 	.word	0x00000d40
        /*0350*/ 	.word	0x000000ff
        /*0354*/ 	.word	0x00000118
        /*0358*/ 	.short	0x0100
        /*035a*/ 	.byte	0x05
	.zero		1


	//   ....[37]....
        /*035c*/ 	.word	0x00000d50
        /*0360*/ 	.word	0x000000ff
        /*0364*/ 	.word	0x00000128
        /*0368*/ 	.short	0x0100
        /*036a*/ 	.byte	0x05
	.zero		1


	//   ....[38]....
        /*036c*/ 	.word	0x00000e40
        /*0370*/ 	.word	0x000000ff
        /*0374*/ 	.word	0x00000130
        /*0378*/ 	.short	0x0100
        /*037a*/ 	.byte	0x04
	.zero		1


	//   ....[39]....
        /*037c*/ 	.word	0x00001850
        /*0380*/ 	.word	0x00000003
        /*0384*/ 	.word	0x00000120
        /*0388*/ 	.short	0x010a
        /*038a*/ 	.byte	0xff
	.zero		1


	//   ....[40]....
        /*038c*/ 	.word	0x00001880
        /*0390*/ 	.word	0x00000003
        /*0394*/ 	.word	0x00000110
        /*0398*/ 	.short	0x0101
        /*039a*/ 	.byte	0xff
	.zero		1


	//   ....[41]....
        /*039c*/ 	.word	0x00001990
        /*03a0*/ 	.word	0x000000ff
        /*03a4*/ 	.word	0x00000048
        /*03a8*/ 	.short	0x010a
        /*03aa*/ 	.byte	0x05
	.zero		1


	//   ....[42]....
        /*03ac*/ 	.word	0x00001a50
        /*03b0*/ 	.word	0x000000ff
        /*03b4*/ 	.word	0x00000048
        /*03b8*/ 	.short	0x010a
        /*03ba*/ 	.byte	0x21
	.zero		1


	//   ....[43]....
        /*03bc*/ 	.word	0x00001c00
        /*03c0*/ 	.word	0x000000ff
        /*03c4*/ 	.word	0x00000048
        /*03c8*/ 	.short	0x010a
        /*03ca*/ 	.byte	0x08
	.zero		1


	//   ....[44]....
        /*03cc*/ 	.word	0x00001d00
        /*03d0*/ 	.word	0x000000ff
        /*03d4*/ 	.word	0x000000a8
        /*03d8*/ 	.short	0x0101
        /*03da*/ 	.byte	0x04
	.zero		1


	//   ....[45]....
        /*03dc*/ 	.word	0x00001d20
        /*03e0*/ 	.word	0x000000ff
        /*03e4*/ 	.word	0x00000048
        /*03e8*/ 	.short	0x010a
        /*03ea*/ 	.byte	0x05
	.zero		1


	//   ....[46]....
        /*03ec*/ 	.word	0x00001da0
        /*03f0*/ 	.word	0x000000ff
        /*03f4*/ 	.word	0x00000048
        /*03f8*/ 	.short	0x010a
        /*03fa*/ 	.byte	0x11
	.zero		1


	//   ....[47]....
        /*03fc*/ 	.word	0x00001f30
        /*0400*/ 	.word	0x000000ff
        /*0404*/ 	.word	0x00000048
        /*0408*/ 	.short	0x010a
        /*040a*/ 	.byte	0x08
	.zero		1


	//   ....[48]....
        /*040c*/ 	.word	0x00002080
        /*0410*/ 	.word	0x00000002
        /*0414*/ 	.word	0x000000b0
        /*0418*/ 	.short	0x010a
        /*041a*/ 	.byte	0xff
	.zero		1


	//   ....[49]....
        /*041c*/ 	.word	0x00002140
        /*0420*/ 	.word	0x00000002
        /*0424*/ 	.word	0x00000000
        /*0428*/ 	.short	0x0101
        /*042a*/ 	.byte	0xff
	.zero		1


	//   ....[50]....
        /*042c*/ 	.word	0x000026a0
        /*0430*/ 	.word	0x000000ff
        /*0434*/ 	.word	0x00000000
        /*0438*/ 	.short	0x010a
        /*043a*/ 	.byte	0x05
	.zero		1


	//   ....[51]....
        /*043c*/ 	.word	0x00002730
        /*0440*/ 	.word	0x000000ff
        /*0444*/ 	.word	0x00000000
        /*0448*/ 	.short	0x010a
        /*044a*/ 	.byte	0x05
	.zero		1


	//   ....[52]....
        /*044c*/ 	.word	0x000027c0
        /*0450*/ 	.word	0x000000ff
        /*0454*/ 	.word	0x00000000
        /*0458*/ 	.short	0x010a
        /*045a*/ 	.byte	0x05
	.zero		1


	//   ....[53]....
        /*045c*/ 	.word	0x00002850
        /*0460*/ 	.word	0x000000ff
        /*0464*/ 	.word	0x00000000
        /*0468*/ 	.short	0x010a
        /*046a*/ 	.byte	0x05
	.zero		1


	//   ....[54]....
        /*046c*/ 	.word	0x000028e0
        /*0470*/ 	.word	0x000000ff
        /*0474*/ 	.word	0x00000000
        /*0478*/ 	.short	0x010a
        /*047a*/ 	.byte	0x05
	.zero		1


	//   ....[55]....
        /*047c*/ 	.word	0x00002970
        /*0480*/ 	.word	0x000000ff
        /*0484*/ 	.word	0x00000000
        /*0488*/ 	.short	0x010a
        /*048a*/ 	.byte	0x05
	.zero		1


	//   ....[56]....
        /*048c*/ 	.word	0x00002a00
        /*0490*/ 	.word	0x000000ff
        /*0494*/ 	.word	0x00000000
        /*0498*/ 	.short	0x010a
        /*049a*/ 	.byte	0x05
	.zero		1


	//   ....[57]....
        /*049c*/ 	.word	0x00002a90
        /*04a0*/ 	.word	0x000000ff
        /*04a4*/ 	.word	0x00000000
        /*04a8*/ 	.short	0x010a
        /*04aa*/ 	.byte	0x05
	.zero		1


	//   ....[58]....
        /*04ac*/ 	.word	0x00002b30
        /*04b0*/ 	.word	0x00000000
        /*04b4*/ 	.word	0x00000000
        /*04b8*/ 	.short	0x010a
        /*04ba*/ 	.byte	0xff
	.zero		1


	//   ....[59]....
        /*04bc*/ 	.word	0x00002c60
        /*04c0*/ 	.word	0x00000000
        /*04c4*/ 	.word	0x00000110
        /*04c8*/ 	.short	0x010a
        /*04ca*/ 	.byte	0xff
	.zero		1


	//   ....[60]....
        /*04cc*/ 	.word	0x00002cd0
        /*04d0*/ 	.word	0x00000008
        /*04d4*/ 	.word	0x00000000
        /*04d8*/ 	.short	0x0101
        /*04da*/ 	.byte	0xff
	.zero		1


	//   ....[61]....
        /*04dc*/ 	.word	0x00002cf0
        /*04e0*/ 	.word	0x000000ff
        /*04e4*/ 	.word	0x000000c0
        /*04e8*/ 	.short	0x010a
        /*04ea*/ 	.byte	0x05
	.zero		1


	//   ....[62]....
        /*04ec*/ 	.word	0x00002e10
        /*04f0*/ 	.word	0x00000000
        /*04f4*/ 	.word	0x000000b0
        /*04f8*/ 	.short	0x010a
        /*04fa*/ 	.byte	0xff
	.zero		1


	//   ....[63]....
        /*04fc*/ 	.word	0x00002f10
        /*0500*/ 	.word	0x00000000
        /*0504*/ 	.word	0x00000000
        /*0508*/ 	.short	0x0101
        /*050a*/ 	.byte	0xff
	.zero		1


	//   ....[64]....
        /*050c*/ 	.word	0x00002fa0
        /*0510*/ 	.word	0x000000ff
        /*0514*/ 	.word	0x000000c0
        /*0518*/ 	.short	0x0106
        /*051a*/ 	.byte	0x05
	.zero		1


	//   ....[65]....
        /*051c*/ 	.word	0x00002fc0
        /*0520*/ 	.word	0x000000ff
        /*0524*/ 	.word	0x000000c0
        /*0528*/ 	.short	0x010a
        /*052a*/ 	.byte	0x05
	.zero		1


	//   ....[66]....
        /*052c*/ 	.word	0x00003050
        /*0530*/ 	.word	0x000000ff
        /*0534*/ 	.word	0x000000c0
        /*0538*/ 	.short	0x0106
        /*053a*/ 	.byte	0x04
	.zero		1


	//   ....[67]....
        /*053c*/ 	.word	0x00003090
        /*0540*/ 	.word	0x00000000
        /*0544*/ 	.word	0x000000c0
        /*0548*/ 	.short	0x010a
        /*054a*/ 	.byte	0xff
	.zero		1


	//   ....[68]....
        /*054c*/ 	.word	0x000032d0
        /*0550*/ 	.word	0x000000ff
        /*0554*/ 	.word	0x00000008
        /*0558*/ 	.short	0x010a
        /*055a*/ 	.byte	0x04
	.zero		1


	//   ....[69]....
        /*055c*/ 	.word	0x000032f0
        /*0560*/ 	.word	0x000000ff
        /*0564*/ 	.word	0x00000008
        /*0568*/ 	.short	0x010a
        /*056a*/ 	.byte	0x04
	.zero		1


	//   ....[70]....
        /*056c*/ 	.word	0x00003480
        /*0570*/ 	.word	0x000000ff
        /*0574*/ 	.word	0x00000008
        /*0578*/ 	.short	0x010a
        /*057a*/ 	.byte	0x04
	.zero		1


	//   ....[71]....
        /*057c*/ 	.word	0x000034a0
        /*0580*/ 	.word	0x000000ff
        /*0584*/ 	.word	0x00000008
        /*0588*/ 	.short	0x010a
        /*058a*/ 	.byte	0x04
	.zero		1


	//   ....[72]....
        /*058c*/ 	.word	0x00003560
        /*0590*/ 	.word	0x000000ff
        /*0594*/ 	.word	0x00000000
        /*0598*/ 	.short	0x0101
        /*059a*/ 	.byte	0x05
	.zero		1


	//   ....[73]....
        /*059c*/ 	.word	0x000038a0
        /*05a0*/ 	.word	0x00000000
        /*05a4*/ 	.word	0x000000b0
        /*05a8*/ 	.short	0x010a
        /*05aa*/ 	.byte	0xff
	.zero		1


	//   ....[74]....
        /*05ac*/ 	.word	0x00003960
        /*05b0*/ 	.word	0x00000000
        /*05b4*/ 	.word	0x00000000
        /*05b8*/ 	.short	0x0101
        /*05ba*/ 	.byte	0xff
	.zero		1


	//   ....[75]....
        /*05bc*/ 	.word	0x00003a20
        /*05c0*/ 	.word	0x000000ff
        /*05c4*/ 	.word	0x00000000
        /*05c8*/ 	.short	0x010a
        /*05ca*/ 	.byte	0x05
	.zero		1


	//   ....[76]....
        /*05cc*/ 	.word	0x00003a30
        /*05d0*/ 	.word	0x000000ff
        /*05d4*/ 	.word	0x000000f0
        /*05d8*/ 	.short	0x010a
        /*05da*/ 	.byte	0x13
	.zero		1


	//   ....[77]....
        /*05dc*/ 	.word	0x00003ae0
        /*05e0*/ 	.word	0x000000ff
        /*05e4*/ 	.word	0x00000000
        /*05e8*/ 	.short	0x010a
        /*05ea*/ 	.byte	0x07
	.zero		1


	//   ....[78]....
        /*05ec*/ 	.word	0x00003c10
        /*05f0*/ 	.word	0x000000ff
        /*05f4*/ 	.word	0x00000000
        /*05f8*/ 	.short	0x010a
        /*05fa*/ 	.byte	0x1a
	.zero		1


	//   ....[79]....
        /*05fc*/ 	.word	0x00003f10
        /*0600*/ 	.word	0x000000ff
        /*0604*/ 	.word	0x00000000
        /*0608*/ 	.short	0x010a
        /*060a*/ 	.byte	0x06
	.zero		1


	//   ....[80]....
        /*060c*/ 	.word	0x00003fa0
        /*0610*/ 	.word	0x000000ff
        /*0614*/ 	.word	0x00000000
        /*0618*/ 	.short	0x010a
        /*061a*/ 	.byte	0x06
	.zero		1


	//   ....[81]....
        /*061c*/ 	.word	0x00004030
        /*0620*/ 	.word	0x000000ff
        /*0624*/ 	.word	0x00000000
        /*0628*/ 	.short	0x010a
        /*062a*/ 	.byte	0x06
	.zero		1


	//   ....[82]....
        /*062c*/ 	.word	0x000040d0
        /*0630*/ 	.word	0x00000000
        /*0634*/ 	.word	0x00000000
        /*0638*/ 	.short	0x010a
        /*063a*/ 	.byte	0xff
	.zero		1


	//   ....[83]....
        /*063c*/ 	.word	0x00004110
        /*0640*/ 	.word	0x00000000
        /*0644*/ 	.word	0x00000000
        /*0648*/ 	.short	0x010a
        /*064a*/ 	.byte	0xff
	.zero		1


	//   ....[84]....
        /*064c*/ 	.word	0x00004180
        /*0650*/ 	.word	0x000000ff
        /*0654*/ 	.word	0x00000000
        /*0658*/ 	.short	0x0101
        /*065a*/ 	.byte	0x05
	.zero		1


	//   ....[85]....
        /*065c*/ 	.word	0x000041c0
        /*0660*/ 	.word	0x000000ff
        /*0664*/ 	.word	0x00000130
        /*0668*/ 	.short	0x010a
        /*066a*/ 	.byte	0x0b
	.zero		1


	//   ....[86]....
        /*066c*/ 	.word	0x00004220
        /*0670*/ 	.word	0x000000ff
        /*0674*/ 	.word	0x00000000
        /*0678*/ 	.short	0x0101
        /*067a*/ 	.byte	0x05
	.zero		1


	//   ....[87]....
        /*067c*/ 	.word	0x00004620
        /*0680*/ 	.word	0x00000000
        /*0684*/ 	.word	0x000000b0
        /*0688*/ 	.short	0x010a
        /*068a*/ 	.byte	0xff
	.zero		1


	//   ....[88]....
        /*068c*/ 	.word	0x00004710
        /*0690*/ 	.word	0x00000000
        /*0694*/ 	.word	0x00000000
        /*0698*/ 	.short	0x0101
        /*069a*/ 	.byte	0xff
	.zero		1


	//   ....[89]....
        /*069c*/ 	.word	0x00004a30
        /*06a0*/ 	.word	0x000000ff
        /*06a4*/ 	.word	0x000000a8
        /*06a8*/ 	.short	0x010a
        /*06aa*/ 	.byte	0x07
	.zero		1


	//   ....[90]....
        /*06ac*/ 	.word	0x00004bb0
        /*06b0*/ 	.word	0x000000ff
        /*06b4*/ 	.word	0x00000098
        /*06b8*/ 	.short	0x010a
        /*06ba*/ 	.byte	0x07
	.zero		1


	//   ....[91]....
        /*06bc*/ 	.word	0x00005070
        /*06c0*/ 	.word	0x000000ff
        /*06c4*/ 	.word	0x00000090
        /*06c8*/ 	.short	0x010b
        /*06ca*/ 	.byte	0x07
	.zero		1


	//   ....[92]....
        /*06cc*/ 	.word	0x000050a0
        /*06d0*/ 	.word	0x000000ff
        /*06d4*/ 	.word	0x00000000
        /*06d8*/ 	.short	0x0101
        /*06da*/ 	.byte	0x25
	.zero		1


	//   ....[93]....
        /*06dc*/ 	.word	0x000050f0
        /*06e0*/ 	.word	0x00000000
        /*06e4*/ 	.word	0x00000098
        /*06e8*/ 	.short	0x010a
        /*06ea*/ 	.byte	0xff
	.zero		1


	//   ....[94]....
        /*06ec*/ 	.word	0x00005350
        /*06f0*/ 	.word	0x00000000
        /*06f4*/ 	.word	0x000000b0
        /*06f8*/ 	.short	0x010a
        /*06fa*/ 	.byte	0xff
	.zero		1


	//   ....[95]....
        /*06fc*/ 	.word	0x00005440
        /*0700*/ 	.word	0x00000000
        /*0704*/ 	.word	0x00000000
        /*0708*/ 	.short	0x0101
        /*070a*/ 	.byte	0xff
	.zero		1


	//   ....[96]....
        /*070c*/ 	.word	0x00005b60
        /*0710*/ 	.word	0x000000ff
        /*0714*/ 	.word	0x00000090
        /*0718*/ 	.short	0x010a
        /*071a*/ 	.byte	0x27
	.zero		1


	//   ....[97]....
        /*071c*/ 	.word	0x00005bd0
        /*0720*/ 	.word	0x000000bc
        /*0724*/ 	.word	0x000000d0
        /*0728*/ 	.short	0x010a
        /*072a*/ 	.byte	0xff
	.zero		1


	//   ....[98]....
        /*072c*/ 	.word	0x00005c90
        /*0730*/ 	.word	0x000000ff
        /*0734*/ 	.word	0x00000090
        /*0738*/ 	.short	0x010a
        /*073a*/ 	.byte	0x27
	.zero		1


	//   ....[99]....
        /*073c*/ 	.word	0x00005ee0
        /*0740*/ 	.word	0x000000ff
        /*0744*/ 	.word	0x00000000
        /*0748*/ 	.short	0x0101
        /*074a*/ 	.byte	0x04
	.zero		1


	//   ....[100]....
        /*074c*/ 	.word	0x00005f40
        /*0750*/ 	.word	0x000000bc
        /*0754*/ 	.word	0x000000d0
        /*0758*/ 	.short	0x010a
        /*075a*/ 	.byte	0xff
	.zero		1


	//   ....[101]....
        /*075c*/ 	.word	0x00006800
        /*0760*/ 	.word	0x00000065
        /*0764*/ 	.word	0x00000000
        /*0768*/ 	.short	0x0101
        /*076a*/ 	.byte	0xff
	.zero		1


	//   ....[102]....
        /*076c*/ 	.word	0x00007e90
        /*0770*/ 	.word	0x00000003
        /*0774*/ 	.word	0x00000120
        /*0778*/ 	.short	0x010a
        /*077a*/ 	.byte	0xff
	.zero		1


	//   ....[103]....
        /*077c*/ 	.word	0x00007ef0
        /*0780*/ 	.word	0x00000002
        /*0784*/ 	.word	0x00000048
        /*0788*/ 	.short	0x010a
        /*078a*/ 	.byte	0xff
	.zero		1


	//   ....[104]....
        /*078c*/ 	.word	0x00007f50
        /*0790*/ 	.word	0x00000002
        /*0794*/ 	.word	0x00000048
        /*0798*/ 	.short	0x010a
        /*079a*/ 	.byte	0xff
	.zero		1


	//   ....[105]....
        /*079c*/ 	.word	0x00007fa0
        /*07a0*/ 	.word	0x00000002
        /*07a4*/ 	.word	0x000000b0
        /*07a8*/ 	.short	0x010a
        /*07aa*/ 	.byte	0xff
	.zero		1


	//   ....[106]....
        /*07ac*/ 	.word	0x00008000
        /*07b0*/ 	.word	0x00000000
        /*07b4*/ 	.word	0x00000000
        /*07b8*/ 	.short	0x010a
        /*07ba*/ 	.byte	0xff
	.zero		1


	//   ....[107]....
        /*07bc*/ 	.word	0x00008060
        /*07c0*/ 	.word	0x00000000
        /*07c4*/ 	.word	0x00000000
        /*07c8*/ 	.short	0x010a
        /*07ca*/ 	.byte	0xff
	.zero		1


	//   ....[108]....
        /*07cc*/ 	.word	0x000080c0
        /*07d0*/ 	.word	0x00000000
        /*07d4*/ 	.word	0x00000000
        /*07d8*/ 	.short	0x010a
        /*07da*/ 	.byte	0xff
	.zero		1


	//   ....[109]....
        /*07dc*/ 	.word	0x00008120
        /*07e0*/ 	.word	0x00000000
        /*07e4*/ 	.word	0x00000000
        /*07e8*/ 	.short	0x010a
        /*07ea*/ 	.byte	0xff
	.zero		1


	//   ....[110]....
        /*07ec*/ 	.word	0x00008180
        /*07f0*/ 	.word	0x00000000
        /*07f4*/ 	.word	0x00000000
        /*07f8*/ 	.short	0x010a
        /*07fa*/ 	.byte	0xff
	.zero		1


	//   ....[111]....
        /*07fc*/ 	.word	0x000081e0
        /*0800*/ 	.word	0x00000000
        /*0804*/ 	.word	0x00000000
        /*0808*/ 	.short	0x010a
        /*080a*/ 	.byte	0xff
	.zero		1


	//   ....[112]....
        /*080c*/ 	.word	0x00008240
        /*0810*/ 	.word	0x00000000
        /*0814*/ 	.word	0x00000000
        /*0818*/ 	.short	0x010a
        /*081a*/ 	.byte	0xff
	.zero		1


	//   ....[113]....
        /*081c*/ 	.word	0x000082a0
        /*0820*/ 	.word	0x00000000
        /*0824*/ 	.word	0x00000000
        /*0828*/ 	.short	0x010a
        /*082a*/ 	.byte	0xff
	.zero		1


	//   ....[114]....
        /*082c*/ 	.word	0x000082f0
        /*0830*/ 	.word	0x00000000
        /*0834*/ 	.word	0x00000110
        /*0838*/ 	.short	0x010a
        /*083a*/ 	.byte	0xff
	.zero		1


	//   ....[115]....
        /*083c*/ 	.word	0x00008350
        /*0840*/ 	.word	0x00000000
        /*0844*/ 	.word	0x000000c0
        /*0848*/ 	.short	0x010a
        /*084a*/ 	.byte	0xff
	.zero		1


	//   ....[116]....
        /*084c*/ 	.word	0x000083a0
        /*0850*/ 	.word	0x00000000
        /*0854*/ 	.word	0x000000b0
        /*0858*/ 	.short	0x010a
        /*085a*/ 	.byte	0xff
	.zero		1


	//   ....[117]....
        /*085c*/ 	.word	0x00008400
        /*0860*/ 	.word	0x00000000
        /*0864*/ 	.word	0x000000c0
        /*0868*/ 	.short	0x010a
        /*086a*/ 	.byte	0xff
	.zero		1


	//   ....[118]....
        /*086c*/ 	.word	0x00008460
        /*0870*/ 	.word	0x00000005
        /*0874*/ 	.word	0x00000008
        /*0878*/ 	.short	0x010a
        /*087a*/ 	.byte	0xff
	.zero		1


	//   ....[119]....
        /*087c*/ 	.word	0x00008540
        /*0880*/ 	.word	0x00000002
        /*0884*/ 	.word	0x00000008
        /*0888*/ 	.short	0x010a
        /*088a*/ 	.byte	0xff
	.zero		1


	//   ....[120]....
        /*088c*/ 	.word	0x00008590
        /*0890*/ 	.word	0x00000000
        /*0894*/ 	.word	0x000000b0
        /*0898*/ 	.short	0x010a
        /*089a*/ 	.byte	0xff
	.zero		1


	//   ....[121]....
        /*089c*/ 	.word	0x000085f0
        /*08a0*/ 	.word	0x00000000
        /*08a4*/ 	.word	0x000000f0
        /*08a8*/ 	.short	0x010a
        /*08aa*/ 	.byte	0xff
	.zero		1


	//   ....[122]....
        /*08ac*/ 	.word	0x00008650
        /*08b0*/ 	.word	0x00000000
        /*08b4*/ 	.word	0x00000000
        /*08b8*/ 	.short	0x010a
        /*08ba*/ 	.byte	0xff
	.zero		1


	//   ....[123]....
        /*08bc*/ 	.word	0x000086b0
        /*08c0*/ 	.word	0x00000000
        /*08c4*/ 	.word	0x00000000
        /*08c8*/ 	.short	0x010a
        /*08ca*/ 	.byte	0xff
	.zero		1


	//   ....[124]....
        /*08cc*/ 	.word	0x00008710
        /*08d0*/ 	.word	0x00000000
        /*08d4*/ 	.word	0x00000000
        /*08d8*/ 	.short	0x010a
        /*08da*/ 	.byte	0xff
	.zero		1


	//   ....[125]....
        /*08dc*/ 	.word	0x00008770
        /*08e0*/ 	.word	0x00000000
        /*08e4*/ 	.word	0x00000000
        /*08e8*/ 	.short	0x010a
        /*08ea*/ 	.byte	0xff
	.zero		1


	//   ....[126]....
        /*08ec*/ 	.word	0x000087d0
        /*08f0*/ 	.word	0x00000000
        /*08f4*/ 	.word	0x00000130
        /*08f8*/ 	.short	0x010a
        /*08fa*/ 	.byte	0xff
	.zero		1


	//   ....[127]....
        /*08fc*/ 	.word	0x00008820
        /*0900*/ 	.word	0x00000000
        /*0904*/ 	.word	0x000000b0
        /*0908*/ 	.short	0x010a
        /*090a*/ 	.byte	0xff
	.zero		1


	//   ....[128]....
        /*090c*/ 	.word	0x00008880
        /*0910*/ 	.word	0x00000000
        /*0914*/ 	.word	0x000000a8
        /*0918*/ 	.short	0x010a
        /*091a*/ 	.byte	0xff
	.zero		1


	//   ....[129]....
        /*091c*/ 	.word	0x000088e0
        /*0920*/ 	.word	0x00000003
        /*0924*/ 	.word	0x00000098
        /*0928*/ 	.short	0x010a
        /*092a*/ 	.byte	0xff
	.zero		1


	//   ....[130]....
        /*092c*/ 	.word	0x00008930
        /*0930*/ 	.word	0x00000000
        /*0934*/ 	.word	0x000000b0
        /*0938*/ 	.short	0x010a
        /*093a*/ 	.byte	0xff
	.zero		1


	//   ....[131]....
        /*093c*/ 	.word	0x00008990
        /*0940*/ 	.word	0x00000000
        /*0944*/ 	.word	0x00000090
        /*0948*/ 	.short	0x010a
        /*094a*/ 	.byte	0xff
	.zero		1


	//   ....[132]....
        /*094c*/ 	.word	0x000089e0
        /*0950*/ 	.word	0x000000bc
        /*0954*/ 	.word	0x000000d0
        /*0958*/ 	.short	0x010a
        /*095a*/ 	.byte	0xff
	.zero		1


	//----- nvinfo : EIATTR_NUM_MBARRIERS
	.align		4
.L_44:
        /*095c*/ 	.byte	0x03, 0x38
        /*095e*/ 	.short	0x0027


	//----- nvinfo : EIATTR_EXIT_INSTR_OFFSETS
	.align		4
        /*0960*/ 	.byte	0x04, 0x1c
        /*0962*/ 	.short	(.L_46 - .L_45)


	//   ....[0]....
.L_45:
        /*0964*/ 	.word	0x00002b60


	//   ....[1]....
        /*0968*/ 	.word	0x00003060


	//   ....[2]....
        /*096c*/ 	.word	0x000030c0


	//   ....[3]....
        /*0970*/ 	.word	0x00004440


	//   ....[4]....
        /*0974*/ 	.word	0x00005120


	//   ....[5]....
        /*0978*/ 	.word	0x00005160


	//   ....[6]....
        /*097c*/ 	.word	0x00007e80


	//----- nvinfo : EIATTR_MAX_THREADS
	.align		4
.L_46:
        /*0980*/ 	.byte	0x04, 0x05
        /*0982*/ 	.short	(.L_48 - .L_47)
.L_47:
        /*0984*/ 	.word	0x00000100
        /*0988*/ 	.word	0x00000001
        /*098c*/ 	.word	0x00000001


	//----- nvinfo : EIATTR_CRS_STACK_SIZE
	.align		4
.L_48:
        /*0990*/ 	.byte	0x04, 0x1e
        /*0992*/ 	.short	(.L_50 - .L_49)
.L_49:
        /*0994*/ 	.word	0x00000000


	//----- nvinfo : EIATTR_CBANK_PARAM_SIZE
	.align		4
.L_50:
        /*0998*/ 	.byte	0x03, 0x19
        /*099a*/ 	.short	0x0800


	//----- nvinfo : EIATTR_PARAM_CBANK
	.align		4
        /*099c*/ 	.byte	0x04, 0x0a
        /*099e*/ 	.short	(.L_52 - .L_51)
	.align		4
.L_51:
        /*09a0*/ 	.word	index@(.nv.constant0._ZN7cutlass13device_kernelINS_4gemm6kernel13GemmUniversalIN4cute5tupleIJiiiiEEENS1_10collective13CollectiveMmaINS1_35MainloopSm100TmaUmmaWarpSpecializedILi9ELi2ELi4ENS5_IJNS4_1CILi2EEENSA_ILi1EEESC_EEEEENS5_IJNSA_ILi256EEENSA_ILi80EEENSA_ILi128EEEEEENS_12float_e4m3_tENS5_IJlSC_lEEESJ_SK_NS4_8TiledMMAINS4_8MMA_AtomIJNS4_10MMA_TraitsINS4_25SM100_MMA_F8F6F4_2x1SM_SSEJSJ_SJ_fSF_SG_NS4_17integral_constantINS4_4UMMA5MajorELSR_0EEESS_NSP_INSQ_7ScaleInELST_0EEESU_EEEEEENS4_6LayoutINS5_IJSC_SC_SC_EEENS5_IJNSA_ILi0EEESZ_SZ_EEEEENS5_IJNS4_10UnderscoreES12_S12_EEEEENS4_18SM100_TMA_2SM_LOADENS4_14ComposedLayoutINS4_7SwizzleILi3ELi4ELi3EEENS4_18smem_ptr_flag_bitsILi8EEENSX_INS5_IJNSA_ILi8EEESH_EEENS5_IJSH_SC_EEEEEEEvNS4_8identityES15_S1F_vS1G_EENS_8epilogue10collective18CollectiveEpilogueINS1I_23Sm100TmaWarpSpecializedILi1ELi1ELi80ELb0ELb0EEEJNS5_IJSH_SG_SH_EEENS5_IJNSX_ISH_SC_EENSX_ISG_SC_EEEEESJ_SK_SJ_SK_NS1I_6fusion15FusionCallbacksIS1M_NS1R_17LinearCombinationISJ_fSJ_fLNS_15FloatRoundStyleE2EEES1N_S1Q_JEEENS4_5SM1004TMEM4LOAD26SM100_TMEM_LOAD_32dp32b16xENS4_13SM90_TMA_LOADENS16_INS17_ILi0ELi4ELi3EEES1A_NSX_INS5_IJS1B_NSA_ILi16EEEEEENS5_IJS23_SC_EEEEEEENS4_39AutoVectorizingCopyWithAssumedAlignmentILi128EEENS4_14SM90_TMA_STOREES27_S29_S29_EEEvvEEEEvNT_6ParamsE)
        /*09a4*/ 	.short	0x0380
        /*09a6*/ 	.short	0x0800


	//----- nvinfo : EIATTR_SW_WAR
	.align		4
.L_52:
        /*09a8*/ 	.byte	0x04, 0x36
        /*09aa*/ 	.short	(.L_54 - .L_53)
.L_53:
        /*09ac*/ 	.word	0x00000008
.L_54:


//--------------------- .nv.callgraph             --------------------------
	.section	.nv.callgraph,"",@"SHT_CUDA_CALLGRAPH"
	.align	4
	.sectionentsize	8
	.align		4
        /*0000*/ 	.word	0x00000000
	.align		4
        /*0004*/ 	.word	0xffffffff
	.align		4
        /*0008*/ 	.word	index@(_ZN7cutlass13device_kernelINS_4gemm6kernel13GemmUniversalIN4cute5tupleIJiiiiEEENS1_10collective13CollectiveMmaINS1_35MainloopSm100TmaUmmaWarpSpecializedILi9ELi2ELi4ENS5_IJNS4_1CILi2EEENSA_ILi1EEESC_EEEEENS5_IJNSA_ILi256EEENSA_ILi80EEENSA_ILi128EEEEEENS_12float_e4m3_tENS5_IJlSC_lEEESJ_SK_NS4_8TiledMMAINS4_8MMA_AtomIJNS4_10MMA_TraitsINS4_25SM100_MMA_F8F6F4_2x1SM_SSEJSJ_SJ_fSF_SG_NS4_17integral_constantINS4_4UMMA5MajorELSR_0EEESS_NSP_INSQ_7ScaleInELST_0EEESU_EEEEEENS4_6LayoutINS5_IJSC_SC_SC_EEENS5_IJNSA_ILi0EEESZ_SZ_EEEEENS5_IJNS4_10UnderscoreES12_S12_EEEEENS4_18SM100_TMA_2SM_LOADENS4_14ComposedLayoutINS4_7SwizzleILi3ELi4ELi3EEENS4_18smem_ptr_flag_bitsILi8EEENSX_INS5_IJNSA_ILi8EEESH_EEENS5_IJSH_SC_EEEEEEEvNS4_8identityES15_S1F_vS1G_EENS_8epilogue10collective18CollectiveEpilogueINS1I_23Sm100TmaWarpSpecializedILi1ELi1ELi80ELb0ELb0EEEJNS5_IJSH_SG_SH_EEENS5_IJNSX_ISH_SC_EENSX_ISG_SC_EEEEESJ_SK_SJ_SK_NS1I_6fusion15FusionCallbacksIS1M_NS1R_17LinearCombinationISJ_fSJ_fLNS_15FloatRoundStyleE2EEES1N_S1Q_JEEENS4_5SM1004TMEM4LOAD26SM100_TMEM_LOAD_32dp32b16xENS4_13SM90_TMA_LOADENS16_INS17_ILi0ELi4ELi3EEES1A_NSX_INS5_IJS1B_NSA_ILi16EEEEEENS5_IJS23_SC_EEEEEEENS4_39AutoVectorizingCopyWithAssumedAlignmentILi128EEENS4_14SM90_TMA_STOREES27_S29_S29_EEEvvEEEEvNT_6ParamsE)
	.align		4
        /*000c*/ 	.word	index@(__assertfail)
	.align		4
        /*0010*/ 	.word	0x00000000
	.align		4
        /*0014*/ 	.word	0xfffffffe
	.align		4
        /*0018*/ 	.word	0x00000000
	.align		4
        /*001c*/ 	.word	0xfffffffd
	.align		4
        /*0020*/ 	.word	0x00000000
	.align		4
        /*0024*/ 	.word	0xfffffffc


//--------------------- .nv.constant4             --------------------------
	.section	.nv.constant4,"a",@progbits
	.align	8
	.align		8
.nv.constant4:
        /*0000*/ 	.dword	__assertfail
	.align		8
        /*0008*/ 	.dword	__unnamed_1
	.align		8
        /*0010*/ 	.dword	_ZN40_INTERNAL_16d13b11_4_k_cu_0970ea93_204684cuda3std3__45__cpo5beginE
	.align		8
        /*0018*/ 	.dword	_ZN40_INTERNAL_16d13b11_4_k_cu_0970ea93_204684cuda3std3__45__cpo3endE
	.align		8
        /*0020*/ 	.dword	_ZN40_INTERNAL_16d13b11_4_k_cu_0970ea93_204684cuda3std3__45__cpo6cbeginE
	.align		8
        /*0028*/ 	.dword	_ZN40_INTERNAL_16d13b11_4_k_cu_0970ea93_204684cuda3std3__45__cpo4cendE
	.align		8
        /*0030*/ 	.dword	_ZN40_INTERNAL_16d13b11_4_k_cu_0970ea93_204684cuda3std3__442_GLOBAL__N__16d13b11_4_k_cu_0970ea93_204686ignoreE
	.align		8
        /*0038*/ 	.dword	_ZN40_INTERNAL_16d13b11_4_k_cu_0970ea93_204684cuda3std3__419piecewise_constructE
	.align		8
        /*0040*/ 	.dword	_ZN40_INTERNAL_16d13b11_4_k_cu_0970ea93_204684cuda3std3__48in_placeE
	.align		8
        /*0048*/ 	.dword	_ZN40_INTERNAL_16d13b11_4_k_cu_0970ea93_204684cuda3std6ranges3__45__cpo4swapE
	.align		8
        /*0050*/ 	.dword	_ZN40_INTERNAL_16d13b11_4_k_cu_0970ea93_204684cuda3std6ranges3__45__cpo9iter_moveE
	.align		8
        /*0058*/ 	.dword	_ZN40_INTERNAL_16d13b11_4_k_cu_0970ea93_204684cute7productE
	.align		8
        /*0060*/ 	.dword	_ZN40_INTERNAL_16d13b11_4_k_cu_0970ea93_204684cute1_E
	.align		8
        /*0068*/ 	.dword	$str$25
	.align		8
        /*0070*/ 	.dword	$str$26


//--------------------- .text._ZN7cutlass13device_kernelINS_4gemm6kernel13GemmUniversalIN4cute5tupleIJiiiiEEENS1_10collective13CollectiveMmaINS1_35MainloopSm100TmaUmmaWarpSpecializedILi9ELi2ELi4ENS5_IJNS4_1CILi2EEENSA_ILi1EEESC_EEEEENS5_IJNSA_ILi256EEENSA_ILi80EEENSA_ILi128EEEEEENS_12float_e4m3_tENS5_IJlSC_lEEESJ_SK_NS4_8TiledMMAINS4_8MMA_AtomIJNS4_10MMA_TraitsINS4_25SM100_MMA_F8F6F4_2x1SM_SSEJSJ_SJ_fSF_SG_NS4_17integral_constantINS4_4UMMA5MajorELSR_0EEESS_NSP_INSQ_7ScaleInELST_0EEESU_EEEEEENS4_6LayoutINS5_IJSC_SC_SC_EEENS5_IJNSA_ILi0EEESZ_SZ_EEEEENS5_IJNS4_10UnderscoreES12_S12_EEEEENS4_18SM100_TMA_2SM_LOADENS4_14ComposedLayoutINS4_7SwizzleILi3ELi4ELi3EEENS4_18smem_ptr_flag_bitsILi8EEENSX_INS5_IJNSA_ILi8EEESH_EEENS5_IJSH_SC_EEEEEEEvNS4_8identityES15_S1F_vS1G_EENS_8epilogue10collective18CollectiveEpilogueINS1I_23Sm100TmaWarpSpecializedILi1ELi1ELi80ELb0ELb0EEEJNS5_IJSH_SG_SH_EEENS5_IJNSX_ISH_SC_EENSX_ISG_SC_EEEEESJ_SK_SJ_SK_NS1I_6fusion15FusionCallbacksIS1M_NS1R_17LinearCombinationISJ_fSJ_fLNS_15FloatRoundStyleE2EEES1N_S1Q_JEEENS4_5SM1004TMEM4LOAD26SM100_TMEM_LOAD_32dp32b16xENS4_13SM90_TMA_LOADENS16_INS17_ILi0ELi4ELi3EEES1A_NSX_INS5_IJS1B_NSA_ILi16EEEEEENS5_IJS23_SC_EEEEEEENS4_39AutoVectorizingCopyWithAssumedAlignmentILi128EEENS4_14SM90_TMA_STOREES27_S29_S29_EEEvvEEEEvNT_6ParamsE --------------------------
	.section	.text._ZN7cutlass13device_kernelINS_4gemm6kernel13GemmUniversalIN4cute5tupleIJiiiiEEENS1_10collective13CollectiveMmaINS1_35MainloopSm100TmaUmmaWarpSpecializedILi9ELi2ELi4ENS5_IJNS4_1CILi2EEENSA_ILi1EEESC_EEEEENS5_IJNSA_ILi256EEENSA_ILi80EEENSA_ILi128EEEEEENS_12float_e4m3_tENS5_IJlSC_lEEESJ_SK_NS4_8TiledMMAINS4_8MMA_AtomIJNS4_10MMA_TraitsINS4_25SM100_MMA_F8F6F4_2x1SM_SSEJSJ_SJ_fSF_SG_NS4_17integral_constantINS4_4UMMA5MajorELSR_0EEESS_NSP_INSQ_7ScaleInELST_0EEESU_EEEEEENS4_6LayoutINS5_IJSC_SC_SC_EEENS5_IJNSA_ILi0EEESZ_SZ_EEEEENS5_IJNS4_10UnderscoreES12_S12_EEEEENS4_18SM100_TMA_2SM_LOADENS4_14ComposedLayoutINS4_7SwizzleILi3ELi4ELi3EEENS4_18smem_ptr_flag_bitsILi8EEENSX_INS5_IJNSA_ILi8EEESH_EEENS5_IJSH_SC_EEEEEEEvNS4_8identityES15_S1F_vS1G_EENS_8epilogue10collective18CollectiveEpilogueINS1I_23Sm100TmaWarpSpecializedILi1ELi1ELi80ELb0ELb0EEEJNS5_IJSH_SG_SH_EEENS5_IJNSX_ISH_SC_EENSX_ISG_SC_EEEEESJ_SK_SJ_SK_NS1I_6fusion15FusionCallbacksIS1M_NS1R_17LinearCombinationISJ_fSJ_fLNS_15FloatRoundStyleE2EEES1N_S1Q_JEEENS4_5SM1004TMEM4LOAD26SM100_TMEM_LOAD_32dp32b16xENS4_13SM90_TMA_LOADENS16_INS17_ILi0ELi4ELi3EEES1A_NSX_INS5_IJS1B_NSA_ILi16EEEEEENS5_IJS23_SC_EEEEEEENS4_39AutoVectorizingCopyWithAssumedAlignmentILi128EEENS4_14SM90_TMA_STOREES27_S29_S29_EEEvvEEEEvNT_6ParamsE,"ax",@progbits
	.align	128
.text._ZN7cutlass13device_kernelINS_4gemm6kernel13GemmUniversalIN4cute5tupleIJiiiiEEENS1_10collective13CollectiveMmaINS1_35MainloopSm100TmaUmmaWarpSpecializedILi9ELi2ELi4ENS5_IJNS4_1CILi2EEENSA_ILi1EEESC_EEEEENS5_IJNSA_ILi256EEENSA_ILi80EEENSA_ILi128EEEEEENS_12float_e4m3_tENS5_IJlSC_lEEESJ_SK_NS4_8TiledMMAINS4_8MMA_AtomIJNS4_10MMA_TraitsINS4_25SM100_MMA_F8F6F4_2x1SM_SSEJSJ_SJ_fSF_SG_NS4_17integral_constantINS4_4UMMA5MajorELSR_0EEESS_NSP_INSQ_7ScaleInELST_0EEESU_EEEEEENS4_6LayoutINS5_IJSC_SC_SC_EEENS5_IJNSA_ILi0EEESZ_SZ_EEEEENS5_IJNS4_10UnderscoreES12_S12_EEEEENS4_18SM100_TMA_2SM_LOADENS4_14ComposedLayoutINS4_7SwizzleILi3ELi4ELi3EEENS4_18smem_ptr_flag_bitsILi8EEENSX_INS5_IJNSA_ILi8EEESH_EEENS5_IJSH_SC_EEEEEEEvNS4_8identityES15_S1F_vS1G_EENS_8epilogue10collective18CollectiveEpilogueINS1I_23Sm100TmaWarpSpecializedILi1ELi1ELi80ELb0ELb0EEEJNS5_IJSH_SG_SH_EEENS5_IJNSX_ISH_SC_EENSX_ISG_SC_EEEEESJ_SK_SJ_SK_NS1I_6fusion15FusionCallbacksIS1M_NS1R_17LinearCombinationISJ_fSJ_fLNS_15FloatRoundStyleE2EEES1N_S1Q_JEEENS4_5SM1004TMEM4LOAD26SM100_TMEM_LOAD_32dp32b16xENS4_13SM90_TMA_LOADENS16_INS17_ILi0ELi4ELi3EEES1A_NSX_INS5_IJS1B_NSA_ILi16EEEEEENS5_IJS23_SC_EEEEEEENS4_39AutoVectorizingCopyWithAssumedAlignmentILi128EEENS4_14SM90_TMA_STOREES27_S29_S29_EEEvvEEEEvNT_6ParamsE:
        .type           _ZN7cutlass13device_kernelINS_4gemm6kernel13GemmUniversalIN4cute5tupleIJiiiiEEENS1_10collective13CollectiveMmaINS1_35MainloopSm100TmaUmmaWarpSpecializedILi9ELi2ELi4ENS5_IJNS4_1CILi2EEENSA_ILi1EEESC_EEEEENS5_IJNSA_ILi256EEENSA_ILi80EEENSA_ILi128EEEEEENS_12float_e4m3_tENS5_IJlSC_lEEESJ_SK_NS4_8TiledMMAINS4_8MMA_AtomIJNS4_10MMA_TraitsINS4_25SM100_MMA_F8F6F4_2x1SM_SSEJSJ_SJ_fSF_SG_NS4_17integral_constantINS4_4UMMA5MajorELSR_0EEESS_NSP_INSQ_7ScaleInELST_0EEESU_EEEEEENS4_6LayoutINS5_IJSC_SC_SC_EEENS5_IJNSA_ILi0EEESZ_SZ_EEEEENS5_IJNS4_10UnderscoreES12_S12_EEEEENS4_18SM100_TMA_2SM_LOADENS4_14ComposedLayoutINS4_7SwizzleILi3ELi4ELi3EEENS4_18smem_ptr_flag_bitsILi8EEENSX_INS5_IJNSA_ILi8EEESH_EEENS5_IJSH_SC_EEEEEEEvNS4_8identityES15_S1F_vS1G_EENS_8epilogue10collective18CollectiveEpilogueINS1I_23Sm100TmaWarpSpecializedILi1ELi1ELi80ELb0ELb0EEEJNS5_IJSH_SG_SH_EEENS5_IJNSX_ISH_SC_EENSX_ISG_SC_EEEEESJ_SK_SJ_SK_NS1I_6fusion15FusionCallbacksIS1M_NS1R_17LinearCombinationISJ_fSJ_fLNS_15FloatRoundStyleE2EEES1N_S1Q_JEEENS4_5SM1004TMEM4LOAD26SM100_TMEM_LOAD_32dp32b16xENS4_13SM90_TMA_LOADENS16_INS17_ILi0ELi4ELi3EEES1A_NSX_INS5_IJS1B_NSA_ILi16EEEEEENS5_IJS23_SC_EEEEEEENS4_39AutoVectorizingCopyWithAssumedAlignmentILi128EEENS4_14SM90_TMA_STOREES27_S29_S29_EEEvvEEEEvNT_6ParamsE,@function
        .size           _ZN7cutlass13device_kernelINS_4gemm6kernel13GemmUniversalIN4cute5tupleIJiiiiEEENS1_10collective13CollectiveMmaINS1_35MainloopSm100TmaUmmaWarpSpecializedILi9ELi2ELi4ENS5_IJNS4_1CILi2EEENSA_ILi1EEESC_EEEEENS5_IJNSA_ILi256EEENSA_ILi80EEENSA_ILi128EEEEEENS_12float_e4m3_tENS5_IJlSC_lEEESJ_SK_NS4_8TiledMMAINS4_8MMA_AtomIJNS4_10MMA_TraitsINS4_25SM100_MMA_F8F6F4_2x1SM_SSEJSJ_SJ_fSF_SG_NS4_17integral_constantINS4_4UMMA5MajorELSR_0EEESS_NSP_INSQ_7ScaleInELST_0EEESU_EEEEEENS4_6LayoutINS5_IJSC_SC_SC_EEENS5_IJNSA_ILi0EEESZ_SZ_EEEEENS5_IJNS4_10UnderscoreES12_S12_EEEEENS4_18SM100_TMA_2SM_LOADENS4_14ComposedLayoutINS4_7SwizzleILi3ELi4ELi3EEENS4_18smem_ptr_flag_bitsILi8EEENSX_INS5_IJNSA_ILi8EEESH_EEENS5_IJSH_SC_EEEEEEEvNS4_8identityES15_S1F_vS1G_EENS_8epilogue10collective18CollectiveEpilogueINS1I_23Sm100TmaWarpSpecializedILi1ELi1ELi80ELb0ELb0EEEJNS5_IJSH_SG_SH_EEENS5_IJNSX_ISH_SC_EENSX_ISG_SC_EEEEESJ_SK_SJ_SK_NS1I_6fusion15FusionCallbacksIS1M_NS1R_17LinearCombinationISJ_fSJ_fLNS_15FloatRoundStyleE2EEES1N_S1Q_JEEENS4_5SM1004TMEM4LOAD26SM100_TMEM_LOAD_32dp32b16xENS4_13SM90_TMA_LOADENS16_INS17_ILi0ELi4ELi3EEES1A_NSX_INS5_IJS1B_NSA_ILi16EEEEEENS5_IJS23_SC_EEEEEEENS4_39AutoVectorizingCopyWithAssumedAlignmentILi128EEENS4_14SM90_TMA_STOREES27_S29_S29_EEEvvEEEEvNT_6ParamsE,(.L_x_165 - _ZN7cutlass13device_kernelINS_4gemm6kernel13GemmUniversalIN4cute5tupleIJiiiiEEENS1_10collective13CollectiveMmaINS1_35MainloopSm100TmaUmmaWarpSpecializedILi9ELi2ELi4ENS5_IJNS4_1CILi2EEENSA_ILi1EEESC_EEEEENS5_IJNSA_ILi256EEENSA_ILi80EEENSA_ILi128EEEEEENS_12float_e4m3_tENS5_IJlSC_lEEESJ_SK_NS4_8TiledMMAINS4_8MMA_AtomIJNS4_10MMA_TraitsINS4_25SM100_MMA_F8F6F4_2x1SM_SSEJSJ_SJ_fSF_SG_NS4_17integral_constantINS4_4UMMA5MajorELSR_0EEESS_NSP_INSQ_7ScaleInELST_0EEESU_EEEEEENS4_6LayoutINS5_IJSC_SC_SC_EEENS5_IJNSA_ILi0EEESZ_SZ_EEEEENS5_IJNS4_10UnderscoreES12_S12_EEEEENS4_18SM100_TMA_2SM_LOADENS4_14ComposedLayoutINS4_7SwizzleILi3ELi4ELi3EEENS4_18smem_ptr_flag_bitsILi8EEENSX_INS5_IJNSA_ILi8EEESH_EEENS5_IJSH_SC_EEEEEEEvNS4_8identityES15_S1F_vS1G_EENS_8epilogue10collective18CollectiveEpilogueINS1I_23Sm100TmaWarpSpecializedILi1ELi1ELi80ELb0ELb0EEEJNS5_IJSH_SG_SH_EEENS5_IJNSX_ISH_SC_EENSX_ISG_SC_EEEEESJ_SK_SJ_SK_NS1I_6fusion15FusionCallbacksIS1M_NS1R_17LinearCombinationISJ_fSJ_fLNS_15FloatRoundStyleE2EEES1N_S1Q_JEEENS4_5SM1004TMEM4LOAD26SM100_TMEM_LOAD_32dp32b16xENS4_13SM90_TMA_LOADENS16_INS17_ILi0ELi4ELi3EEES1A_NSX_INS5_IJS1B_NSA_ILi16EEEEEENS5_IJS23_SC_EEEEEEENS4_39AutoVectorizingCopyWithAssumedAlignmentILi128EEENS4_14SM90_TMA_STOREES27_S29_S29_EEEvvEEEEvNT_6ParamsE)
        .other          _ZN7cutlass13device_kernelINS_4gemm6kernel13GemmUniversalIN4cute5tupleIJiiiiEEENS1_10collective13CollectiveMmaINS1_35MainloopSm100TmaUmmaWarpSpecializedILi9ELi2ELi4ENS5_IJNS4_1CILi2EEENSA_ILi1EEESC_EEEEENS5_IJNSA_ILi256EEENSA_ILi80EEENSA_ILi128EEEEEENS_12float_e4m3_tENS5_IJlSC_lEEESJ_SK_NS4_8TiledMMAINS4_8MMA_AtomIJNS4_10MMA_TraitsINS4_25SM100_MMA_F8F6F4_2x1SM_SSEJSJ_SJ_fSF_SG_NS4_17integral_constantINS4_4UMMA5MajorELSR_0EEESS_NSP_INSQ_7ScaleInELST_0EEESU_EEEEEENS4_6LayoutINS5_IJSC_SC_SC_EEENS5_IJNSA_ILi0EEESZ_SZ_EEEEENS5_IJNS4_10UnderscoreES12_S12_EEEEENS4_18SM100_TMA_2SM_LOADENS4_14ComposedLayoutINS4_7SwizzleILi3ELi4ELi3EEENS4_18smem_ptr_flag_bitsILi8EEENSX_INS5_IJNSA_ILi8EEESH_EEENS5_IJSH_SC_EEEEEEEvNS4_8identityES15_S1F_vS1G_EENS_8epilogue10collective18CollectiveEpilogueINS1I_23Sm100TmaWarpSpecializedILi1ELi1ELi80ELb0ELb0EEEJNS5_IJSH_SG_SH_EEENS5_IJNSX_ISH_SC_EENSX_ISG_SC_EEEEESJ_SK_SJ_SK_NS1I_6fusion15FusionCallbacksIS1M_NS1R_17LinearCombinationISJ_fSJ_fLNS_15FloatRoundStyleE2EEES1N_S1Q_JEEENS4_5SM1004TMEM4LOAD26SM100_TMEM_LOAD_32dp32b16xENS4_13SM90_TMA_LOADENS16_INS17_ILi0ELi4ELi3EEES1A_NSX_INS5_IJS1B_NSA_ILi16EEEEEENS5_IJS23_SC_EEEEEEENS4_39AutoVectorizingCopyWithAssumedAlignmentILi128EEENS4_14SM90_TMA_STOREES27_S29_S29_EEEvvEEEEvNT_6ParamsE,@"STO_CUDA_ENTRY STV_DEFAULT"
_ZN7cutlass13device_kernelINS_4gemm6kernel13GemmUniversalIN4cute5tupleIJiiiiEEENS1_10collective13CollectiveMmaINS1_35MainloopSm100TmaUmmaWarpSpecializedILi9ELi2ELi4ENS5_IJNS4_1CILi2EEENSA_ILi1EEESC_EEEEENS5_IJNSA_ILi256EEENSA_ILi80EEENSA_ILi128EEEEEENS_12float_e4m3_tENS5_IJlSC_lEEESJ_SK_NS4_8TiledMMAINS4_8MMA_AtomIJNS4_10MMA_TraitsINS4_25SM100_MMA_F8F6F4_2x1SM_SSEJSJ_SJ_fSF_SG_NS4_17integral_constantINS4_4UMMA5MajorELSR_0EEESS_NSP_INSQ_7ScaleInELST_0EEESU_EEEEEENS4_6LayoutINS5_IJSC_SC_SC_EEENS5_IJNSA_ILi0EEESZ_SZ_EEEEENS5_IJNS4_10UnderscoreES12_S12_EEEEENS4_18SM100_TMA_2SM_LOADENS4_14ComposedLayoutINS4_7SwizzleILi3ELi4ELi3EEENS4_18smem_ptr_flag_bitsILi8EEENSX_INS5_IJNSA_ILi8EEESH_EEENS5_IJSH_SC_EEEEEEEvNS4_8identityES15_S1F_vS1G_EENS_8epilogue10collective18CollectiveEpilogueINS1I_23Sm100TmaWarpSpecializedILi1ELi1ELi80ELb0ELb0EEEJNS5_IJSH_SG_SH_EEENS5_IJNSX_ISH_SC_EENSX_ISG_SC_EEEEESJ_SK_SJ_SK_NS1I_6fusion15FusionCallbacksIS1M_NS1R_17LinearCombinationISJ_fSJ_fLNS_15FloatRoundStyleE2EEES1N_S1Q_JEEENS4_5SM1004TMEM4LOAD26SM100_TMEM_LOAD_32dp32b16xENS4_13SM90_TMA_LOADENS16_INS17_ILi0ELi4ELi3EEES1A_NSX_INS5_IJS1B_NSA_ILi16EEEEEENS5_IJS23_SC_EEEEEEENS4_39AutoVectorizingCopyWithAssumedAlignmentILi128EEENS4_14SM90_TMA_STOREES27_S29_S29_EEEvvEEEEvNT_6ParamsE:
[----:B------:R-:W1:Y:S01]  /*0000*/  LDC R1, c[0x0][0x37c] ;  /* 0x0000df00ff017b82 */ /* 0x000e620000000800 */
[----:B------:R-:W2:Y:S01]  /*0010*/  S2R R212, SR_TID.X ;  /* 0x0000000000d47919 */ /* 0x000ea20000002100 */
[----:B------:R-:W3:Y:S06]  /*0020*/  LDCU.64 UR4, c[0x0][0x890] ;  /* 0x00011200ff0477ac */ /* 0x000eec0008000a00 */
[----:B------:R-:W4:Y:S01]  /*0030*/  S2UR UR37, SR_CgaCtaId ;  /* 0x00000000002579c3 */ /* 0x000f220000008800 */
[----:B------:R-:W-:Y:S02]  /*0040*/  PRMT R198, RZ, 0x7610, R198 ;  /* 0x00007610ffc67816 */ /* 0x000fe400000000c6 */
[----:B------:R-:W-:Y:S01]  /*0050*/  ELECT P1, URZ, PT ;  /* 0x0000000000ff782f */ /* 0x000fe20003820000 */
[----:B------:R-:W1:Y:S01]  /*0060*/  LDCU.64 UR46, c[0x0][0x358] ;  /* 0x00006b00ff2e77ac */ /* 0x000e620008000a00 */
[----:B---3--:R-:W-:-:S04]  /*0070*/  UISETP.NE.U32.AND UP0, UPT, UR4, URZ, UPT ;  /* 0x000000ff0400728c */ /* 0x008fc8000bf05070 */
[----:B------:R-:W-:Y:S02]  /*0080*/  UISETP.NE.AND.EX UP0, UPT, UR5, URZ, UPT, UP0 ;  /* 0x000000ff0500728c */ /* 0x000fe4000bf05300 */
[----:B----4-:R-:W-:Y:S02]  /*0090*/  ULOP3.LUT UR9, UR37, 0x1, URZ, 0xc0, !UPT ;  /* 0x0000000125097892 */ /* 0x010fe4000f8ec0ff */
[----:B------:R-:W-:Y:S01]  /*00a0*/  ULOP3.LUT UR8, UR37, 0x1, URZ, 0x3c, !UPT ;  /* 0x0000000125087892 */ /* 0x000fe2000f8e3cff */
[----:B--2---:R-:W-:-:S05]  /*00b0*/  SHF.R.U32.HI R202, RZ, 0x5, R212 ;  /* 0x00000005ffca7819 */ /* 0x004fca00000116d4 */
[----:B------:R-:W2:Y:S02]  /*00c0*/  SHFL.IDX PT, R0, R202, RZ, 0x1f ;  /* 0x00001fffca007589 */ /* 0x000ea400000e0000 */
[----:B--2---:R-:W-:Y:S01]  /*00d0*/  R2UR UR10, R0 ;  /* 0x00000000000a72ca */ /* 0x004fe200000e0000 */
[----:B-1----:R-:W-:-:S14]  /*00e0*/  BRA.U UP0, `(.L_x_0) ;  /* 0x00000001002c7547 */ /* 0x002fdc000b800000 */
[----:B------:R-:W1:Y:S02]  /*00f0*/  LDCU.64 UR6, c[0x0][0x888] ;  /* 0x00011100ff0677ac */ /* 0x000e640008000a00 */
[----:B-1----:R-:W-:-:S04]  /*0100*/  UISETP.NE.U32.AND UP0, UPT, UR6, URZ, UPT ;  /* 0x000000ff0600728c */ /* 0x002fc8000bf05070 */
[----:B------:R-:W-:-:S09]  /*0110*/  UISETP.NE.AND.EX UP0, UPT, UR7, URZ, UPT, UP0 ;  /* 0x000000ff0700728c */ /* 0x000fd2000bf05300 */
[----:B------:R-:W-:Y:S05]  /*0120*/  BRA.U !UP0, `(.L_x_1) ;  /* 0x0000000108147547 */ /* 0x000fea000b800000 */
[----:B------:R-:W1:Y:S02]  /*0130*/  LDC.64 R2, c[0x0][0x888] ;  /* 0x00022200ff027b82 */ /* 0x000e640000000a00 */
[----:B-1----:R-:W2:Y:S01]  /*0140*/  LDG.E R0, desc[UR46][R2.64] ;  /* 0x0000002e02007981 */ /* 0x002ea2000c1e1900 */
[----:B------:R-:W-:Y:S01]  /*0150*/  HFMA2 R198, -RZ, RZ, 0, 5.9604644775390625e-08 ;  /* 0x00000001ffc67431 */ /* 0x000fe200000001ff */
[----:B--2---:R-:W-:Y:S01]  /*0160*/  R2UR UR38, R0 ;  /* 0x00000000002672ca */ /* 0x004fe200000e0000 */
[----:B------:R-:W-:Y:S05]  /*0170*/  BRA `(.L_x_0) ;  /* 0x0000000000087947 */ /* 0x000fea0003800000 */
.L_x_1:
[----:B------:R-:W-:Y:S01]  /*0180*/  HFMA2 R198, -RZ, RZ, 0, 5.9604644775390625e-08 ;  /* 0x00000001ffc67431 */ /* 0x000fe200000001ff */
[----:B------:R-:W1:Y:S02]  /*0190*/  LDCU UR38, c[0x0][0x880] ;  /* 0x00011000ff2677ac */ /* 0x000e640008000800 */
.L_x_0:
[----:B------:R-:W2:Y:S02]  /*01a0*/  LDCU.64 UR6, c[0x0][0x8b0] ;  /* 0x00011600ff0677ac */ /* 0x000ea40008000a00 */
[----:B--2---:R-:W-:-:S04]  /*01b0*/  UISETP.NE.U32.AND UP0, UPT, UR6, URZ, UPT ;  /* 0x000000ff0600728c */ /* 0x004fc8000bf05070 */
[----:B------:R-:W-:-:S09]  /*01c0*/  UISETP.NE.AND.EX UP0, UPT, UR7, URZ, UPT, UP0 ;  /* 0x000000ff0700728c */ /* 0x000fd2000bf05300 */
[----:B------:R-:W-:Y:S05]  /*01d0*/  BRA.U UP0, `(.L_x_2) ;  /* 0x0000000100207547 */ /* 0x000fea000b800000 */
[----:B------:R-:W2:Y:S02]  /*01e0*/  LDCU.64 UR6, c[0x0][0x8a8] ;  /* 0x00011500ff0677ac */ /* 0x000ea40008000a00 */
[----:B--2---:R-:W-:-:S04]  /*01f0*/  UISETP.NE.U32.AND UP0, UPT, UR6, URZ, UPT ;  /* 0x000000ff0600728c */ /* 0x004fc8000bf05070 */
[----:B------:R-:W-:-:S09]  /*0200*/  UISETP.NE.AND.EX UP0, UPT, UR7, URZ, UPT, UP0 ;  /* 0x000000ff0700728c */ /* 0x000fd2000bf05300 */
[----:B------:R-:W-:Y:S05]  /*0210*/  BRA.U !UP0, `(.L_x_3) ;  /* 0x00000001080c7547 */ /* 0x000fea000b800000 */
[----:B------:R-:W2:Y:S02]  /*0220*/  LDC.64 R96, c[0x0][0x8a8] ;  /* 0x00022a00ff607b82 */ /* 0x000ea40000000a00 */
[----:B--2---:R2:W5:Y:S01]  /*0230*/  LDG.E R96, desc[UR46][R96.64] ;  /* 0x0000002e60607981 */ /* 0x004562000c1e1900 */
[----:B------:R-:W-:Y:S05]  /*0240*/  BRA `(.L_x_2) ;  /* 0x0000000000047947 */ /* 0x000fea0003800000 */
.L_x_3:
[----:B------:R-:W3:Y:S02]  /*0250*/  LDC R96, c[0x0][0x8a0] ;  /* 0x00022800ff607b82 */ /* 0x000ee40000000800 */
.L_x_2:
[----:B------:R-:W-:Y:S01]  /*0260*/  IMAD.U32 R0, RZ, RZ, UR10 ;  /* 0x0000000aff007e24 */ /* 0x000fe2000f8e00ff */
[----:B------:R-:W-:Y:S04]  /*0270*/  BSSY.RECONVERGENT B0, `(.L_x_4) ;  /* 0x000000c000007945 */ /* 0x000fe80003800200 */
[C---:B------:R-:W-:Y:S02]  /*0280*/  ISETP.NE.OR P2, PT, R0.reuse, 0x1, !P1 ;  /* 0x000000010000780c */ /* 0x040fe40004f45670 */
[----:B------:R-:W-:-:S11]  /*0290*/  ISETP.NE.OR P0, PT, R0, 0x3, !P1 ;  /* 0x000000030000780c */ /* 0x000fd60004f05670 */
[----:B------:R-:W-:Y:S05]  /*02a0*/  @P2 BRA `(.L_x_5) ;  /* 0x0000000000202947 */ /* 0x000fea0003800000 */
[----:B------:R-:W4:Y:S02]  /*02b0*/  LDCU.64 UR6, c[0x0][0x348] ;  /* 0x00006900ff0677ac */ /* 0x000f240008000a00 */
[----:B----4-:R-:W-:Y:S02]  /*02c0*/  UIADD3 UR12, UP1, UPT, UR6, 0x80, URZ ;  /* 0x00000080060c7890 */ /* 0x010fe4000ff3e0ff */
[----:B------:R-:W-:Y:S02]  /*02d0*/  UIADD3 UR6, UP0, UPT, UR6, 0x180, URZ ;  /* 0x0000018006067890 */ /* 0x000fe4000ff1e0ff */
[----:B------:R-:W-:Y:S02]  /*02e0*/  UIADD3.X UR13, UPT, UPT, URZ, UR7, URZ, UP1, !UPT ;  /* 0x00000007ff0d7290 */ /* 0x000fe40008ffe4ff */
[----:B------:R-:W-:-:S07]  /*02f0*/  UIADD3.X UR7, UPT, UPT, URZ, UR7, URZ, UP0, !UPT ;  /* 0x00000007ff077290 */ /* 0x000fce00087fe4ff */
[----:B------:R4:W-:Y:S02]  /*0300*/  UTMACCTL.PF [UR12] ;  /* 0x000000000c0079b9 */ /* 0x0009e40008040000 */
[----:B------:R4:W-:Y:S02]  /*0310*/  UTMACCTL.PF [UR6] ;  /* 0x00000000060079b9 */ /* 0x0009e40008040000 */
[----:B----4-:R-:W-:Y:S01]  /*0320*/  NOP ;  /* 0x0000000000007918 */ /* 0x010fe20000000000 */
.L_x_5:
[----:B-1----:R-:W-:Y:S05]  /*0330*/  BSYNC.RECONVERGENT B0 ;  /* 0x0000000000007941 */ /* 0x002fea0003800200 */
.L_x_4:
[----:B------:R-:W-:Y:S04]  /*0340*/  BSSY.RECONVERGENT B0, `(.L_x_6) ;  /* 0x000000a000007945 */ /* 0x000fe80003800200 */
[----:B------:R-:W-:Y:S05]  /*0350*/  @P0 BRA `(.L_x_7) ;  /* 0x0000000000200947 */ /* 0x000fea0003800000 */
[----:B------:R-:W1:Y:S02]  /*0360*/  LDCU.64 UR6, c[0x0][0x348] ;  /* 0x00006900ff0677ac */ /* 0x000e640008000a00 */
[----:B-1----:R-:W-:Y:S02]  /*0370*/  UIADD3 UR12, UP1, UPT, UR6, 0x580, URZ ;  /* 0x00000580060c7890 */ /* 0x002fe4000ff3e0ff */
[----:B------:R-:W-:Y:S02]  /*0380*/  UIADD3 UR6, UP0, UPT, UR6, 0x680, URZ ;  /* 0x0000068006067890 */ /* 0x000fe4000ff1e0ff */
[----:B------:R-:W-:Y:S02]  /*0390*/  UIADD3.X UR13, UPT, UPT, URZ, UR7, URZ, UP1, !UPT ;  /* 0x00000007ff0d7290 */ /* 0x000fe40008ffe4ff */
[----:B------:R-:W-:-:S07]  /*03a0*/  UIADD3.X UR7, UPT, UPT, URZ, UR7, URZ, UP0, !UPT ;  /* 0x00000007ff077290 */ /* 0x000fce00087fe4ff */
[----:B------:R1:W-:Y:S02]  /*03b0*/  UTMACCTL.PF [UR12] ;  /* 0x000000000c0079b9 */ /* 0x0003e40008040000 */
[----:B------:R1:W-:Y:S02]  /*03c0*/  UTMACCTL.PF [UR6] ;  /* 0x00000000060079b9 */ /* 0x0003e40008040000 */
[----:B-1----:R-:W-:Y:S01]  /*03d0*/  NOP ;  /* 0x0000000000007918 */ /* 0x002fe20000000000 */
.L_x_7:
[----:B------:R-:W-:Y:S05]  /*03e0*/  BSYNC.RECONVERGENT B0 ;  /* 0x0000000000007941 */ /* 0x000fea0003800200 */
.L_x_6:
[----:B------:R-:W1:Y:S01]  /*03f0*/  LDCU.64 UR6, c[0x0][0x888] ;  /* 0x00011100ff0677ac */ /* 0x000e620008000a00 */
[----:B------:R-:W-:Y:S02]  /*0400*/  UISETP.EQ.U32.AND UP1, UPT, UR4, URZ, UPT ;  /* 0x000000ff0400728c */ /* 0x000fe4000bf22070 */
[----:B------:R-:W-:Y:S02]  /*0410*/  UPLOP3.LUT UP5, UPT, UPT, UPT, UPT, 0x80, 0x8 ;  /* 0x000000000008789c */ /* 0x000fe40003faf070 */
[----:B-1----:R-:W-:-:S04]  /*0420*/  UISETP.NE.U32.AND UP0, UPT, UR6, URZ, UPT ;  /* 0x000000ff0600728c */ /* 0x002fc8000bf05070 */
[----:B------:R-:W-:-:S04]  /*0430*/  UISETP.NE.AND.EX UP0, UPT, UR7, URZ, UPT, UP0 ;  /* 0x000000ff0700728c */ /* 0x000fc8000bf05300 */
[----:B------:R-:W-:-:S04]  /*0440*/  UISETP.EQ.OR.EX UP2, UPT, UR5, URZ, !UP0, UP1 ;  /* 0x000000ff0500728c */ /* 0x000fc8000c742710 */
[----:B------:R-:W-:-:S05]  /*0450*/  UP2UR UR44, UPR, URZ, 0x4 ;  /* 0x00000004ff2c7883 */ /* 0x000fca0008000000 */
[----:B------:R-:W-:Y:S07]  /*0460*/  BRA.U !UP2, `(.L_x_8) ;  /* 0x000000010a207547 */ /* 0x000fee000b800000 */
[----:B------:R-:W-:Y:S01]  /*0470*/  UISETP.NE.U32.AND UP2, UPT, UR4, URZ, UPT ;  /* 0x000000ff0400728c */ /* 0x000fe2000bf45070 */
[----:B------:R-:W-:Y:S01]  /*0480*/  FSETP.NEU.AND P0, PT, RZ, UR38, PT ;  /* 0x00000026ff007c0b */ /* 0x000fe2000bf0d000 */
[----:B------:R-:W-:Y:S02]  /*0490*/  USEL UR4, URZ, 0xffffffff, UP0 ;  /* 0xffffffffff047887 */ /* 0x000fe40008000000 */
[----:B------:R-:W-:-:S10]  /*04a0*/  UISETP.NE.AND.EX UP2, UPT, UR5, URZ, UPT, UP2 ;  /* 0x000000ff0500728c */ /* 0x000fd4000bf45320 */
[----:B------:R-:W-:Y:S01]  /*04b0*/  VOTEU.ANY UP1, P0 ;  /* 0x0000000000ff7886 */ /* 0x000fe20000020100 */
[----:B------:R-:W-:-:S04]  /*04c0*/  @!UP2 USEL UR4, URZ, 0xffffffff, UP1 ;  /* 0xffffffffff04a887 */ /* 0x000fc80008800000 */
[----:B------:R-:W-:-:S04]  /*04d0*/  ULOP3.LUT UR4, UR4, 0x1, URZ, 0xc0, !UPT ;  /* 0x0000000104047892 */ /* 0x000fc8000f8ec0ff */
[----:B------:R-:W-:-:S11]  /*04e0*/  UISETP.NE.U32.AND UP5, UPT, UR4, 0x1, UPT ;  /* 0x000000010400788c */ /* 0x000fd6000bfa5070 */
.L_x_8:
[----:B------:R-:W1:Y:S01]  /*04f0*/  SHFL.IDX PT, R0, R202, RZ, 0x1f ;  /* 0x00001fffca007589 */ /* 0x000e6200000e0000 */
[----:B------:R-:W-:-:S04]  /*0500*/  UISETP.NE.AND UP1, UPT, UR10, 0x2, UPT ;  /* 0x000000020a00788c */ /* 0x000fc8000bf25270 */
[----:B------:R-:W-:Y:S02]  /*0510*/  UISETP.EQ.AND UP2, UPT, UR9, URZ, !UP1 ;  /* 0x000000ff0900728c */ /* 0x000fe4000cf42270 */
[----:B------:R-:W-:-:S04]  /*0520*/  USEL UR6, URZ, 0x1, UP1 ;  /* 0x00000001ff067887 */ /* 0x000fc80008800000 */
[----:B------:R-:W-:Y:S02]  /*0530*/  PLOP3.LUT P5, PT, P1, PT, UP2, 0x80, 0x8 ;  /* 0x000000000008781c */ /* 0x000fe40000faf028 */
[----:B-1----:R-:W-:-:S13]  /*0540*/  ISETP.NE.AND P0, PT, R0, RZ, PT ;  /* 0x000000ff0000720c */ /* 0x002fda0003f05270 */
[----:B------:R-:W-:Y:S05]  /*0550*/  @P0 BRA `(.L_x_9) ;  /* 0x0000000000780947 */ /* 0x000fea0003800000 */
[----:B------:R-:W-:Y:S01]  /*0560*/  ELECT P0, URZ, PT ;  /* 0x0000000000ff782f */ /* 0x000fe20003800000 */
[----:B------:R-:W-:-:S12]  /*0570*/  BSSY.RECONVERGENT B0, `(.L_x_9) ;  /* 0x000001c000007945 */ /* 0x000fd80003800200 */
[----:B------:R-:W-:Y:S05]  /*0580*/  @!P0 BRA `(.L_x_10) ;  /* 0x0000000000688947 */ /* 0x000fea0003800000 */
[----:B------:R-:W-:Y:S01]  /*0590*/  UMOV UR5, 0x400 ;  /* 0x0000040000057882 */ /* 0x000fe20000000000 */
[----:B------:R-:W-:Y:S01]  /*05a0*/  UMOV UR4, 0x1 ;  /* 0x0000000100047882 */ /* 0x000fe20000000000 */
[----:B------:R-:W-:Y:S02]  /*05b0*/  ULEA UR5, UR37, UR5, 0x18 ;  /* 0x0000000525057291 */ /* 0x000fe4000f8ec0ff */
[----:B------:R-:W-:-:S04]  /*05c0*/  UIADD3 UR12, UPT, UPT, -UR4, 0x100000, URZ ;  /* 0x00100000040c7890 */ /* 0x000fc8000fffe1ff */
[----:B------:R-:W-:Y:S02]  /*05d0*/  USHF.L.U32 UR13, UR12, 0xb, URZ ;  /* 0x0000000b0c0d7899 */ /* 0x000fe400080006ff */
[----:B------:R-:W-:Y:S01]  /*05e0*/  USHF.L.U32 UR12, UR12, 0x1, URZ ;  /* 0x000000010c0c7899 */ /* 0x000fe200080006ff */
[----:B------:R-:W1:Y:S11]  /*05f0*/  FENCE.VIEW.ASYNC.S ;  /* 0x00000000000073c6 */ /* 0x000e760000000000 */
[----:B-1----:R1:W4:Y:S01]  /*0600*/  SYNCS.EXCH.64 URZ, [UR5], UR12 ;  /* 0x0000000c05ff75b2 */ /* 0x0023220008000100 */
[----:B------:R1:W1:Y:S01]  /*0610*/  SYNCS.EXCH.64 URZ, [UR5+0x48], UR12 ;  /* 0x0000480c05ff75b2 */ /* 0x0002620008000100 */
        /* <DEDUP_REMOVED lines=16> */
[----:B------:R-:W-:Y:S01]  /*0720*/  NOP ;  /* 0x0000000000007918 */ /* 0x000fe20000000000 */
.L_x_10:
[----:B-1----:R-:W-:Y:S05]  /*0730*/  BSYNC.RECONVERGENT B0 ;  /* 0x0000000000007941 */ /* 0x002fea0003800200 */
.L_x_9:
[----:B------:R-:W1:Y:S01]  /*0740*/  SHFL.IDX PT, R0, R202, RZ, 0x1f ;  /* 0x00001fffca007589 */ /* 0x000e6200000e0000 */
[----:B------:R-:W-:Y:S01]  /*0750*/  NOP ;  /* 0x0000000000007918 */ /* 0x000fe20000000000 */
[----:B-1----:R-:W-:-:S13]  /*0760*/  ISETP.NE.AND P0, PT, R0, 0x1, PT ;  /* 0x000000010000780c */ /* 0x002fda0003f05270 */
[----:B------:R-:W-:Y:S05]  /*0770*/  @P0 BRA `(.L_x_11) ;  /* 0x00000000003c0947 */ /* 0x000fea0003800000 */
[----:B------:R-:W-:Y:S01]  /*0780*/  UMOV UR7, 0x400 ;  /* 0x0000040000077882 */ /* 0x000fe20000000000 */
[----:B------:R-:W-:Y:S01]  /*0790*/  UMOV UR5, 0x20 ;  /* 0x0000002000057882 */ /* 0x000fe20000000000 */
[----:B------:R-:W-:Y:S01]  /*07a0*/  UMOV UR4, 0x80 ;  /* 0x0000008000047882 */ /* 0x000fe20000000000 */
[----:B------:R-:W-:Y:S02]  /*07b0*/  ULEA UR7, UR37, UR7, 0x18 ;  /* 0x0000000725077291 */ /* 0x000fe4000f8ec0ff */
[----:B------:R-:W-:-:S04]  /*07c0*/  UIADD3 UR12, UPT, UPT, -UR5, 0x100000, URZ ;  /* 0x00100000050c7890 */ /* 0x000fc8000fffe1ff */
[----:B------:R-:W-:Y:S02]  /*07d0*/  USHF.L.U32 UR13, UR12, 0xb, URZ ;  /* 0x0000000b0c0d7899 */ /* 0x000fe400080006ff */
[----:B------:R-:W-:Y:S02]  /*07e0*/  USHF.L.U32 UR12, UR12, 0x1, URZ ;  /* 0x000000010c0c7899 */ /* 0x000fe400080006ff */
[----:B------:R-:W-:-:S04]  /*07f0*/  UIADD3 UR4, UPT, UPT, -UR4, 0x100000, URZ ;  /* 0x0010000004047890 */ /* 0x000fc8000fffe1ff */
[----:B------:R-:W-:Y:S02]  /*0800*/  USHF.L.U32 UR5, UR4, 0xb, URZ ;  /* 0x0000000b04057899 */ /* 0x000fe400080006ff */
[----:B------:R-:W-:Y:S01]  /*0810*/  USHF.L.U32 UR4, UR4, 0x1, URZ ;  /* 0x0000000104047899 */ /* 0x000fe200080006ff */
[----:B------:R-:W-:Y:S01]  /*0820*/  ELECT P0, URZ, PT ;  /* 0x0000000000ff782f */ /* 0x000fe20003800000 */
[----:B------:R-:W1:Y:S02]  /*0830*/  FENCE.VIEW.ASYNC.S ;  /* 0x00000000000073c6 */ /* 0x000e640000000000 */
[----:B-1----:R1:W1:Y:S08]  /*0840*/  SYNCS.EXCH.64 URZ, [UR7+0x90], UR12 ;  /* 0x0000900c07ff75b2 */ /* 0x0022700008000100 */
[----:B------:R1:W1:Y:S01]  /*0850*/  SYNCS.EXCH.64 URZ, [UR7+0x98], UR4 ;  /* 0x0000980407ff75b2 */ /* 0x0002620008000100 */
[----:B------:R-:W-:Y:S01]  /*0860*/  NOP ;  /* 0x0000000000007918 */ /* 0x000fe20000000000 */
.L_x_11:
[----:B------:R-:W2:Y:S01]  /*0870*/  SHFL.IDX PT, R0, R202, RZ, 0x1f ;  /* 0x00001fffca007589 */ /* 0x000ea200000e0000 */
[----:B------:R-:W-:Y:S01]  /*0880*/  NOP ;  /* 0x0000000000007918 */ /* 0x000fe20000000000 */
[----:B--2---:R-:W-:-:S13]  /*0890*/  ISETP.NE.AND P0, PT, R0, 0x3, PT ;  /* 0x000000030000780c */ /* 0x004fda0003f05270 */
[----:B------:R-:W-:Y:S05]  /*08a0*/  @P0 BRA `(.L_x_12) ;  /* 0x00000000002c0947 */ /* 0x000fea0003800000 */
[----:B-1----:R-:W-:Y:S01]  /*08b0*/  UMOV UR5, 0x400 ;  /* 0x0000040000057882 */ /* 0x002fe20000000000 */
[----:B------:R-:W-:Y:S01]  /*08c0*/  UMOV UR4, 0x20 ;  /* 0x0000002000047882 */ /* 0x000fe20000000000 */
[----:B------:R-:W-:Y:S02]  /*08d0*/  ULEA UR5, UR37, UR5, 0x18 ;  /* 0x0000000525057291 */ /* 0x000fe4000f8ec0ff */
[----:B------:R-:W-:-:S04]  /*08e0*/  UIADD3 UR12, UPT, UPT, -UR4, 0x100000, URZ ;  /* 0x00100000040c7890 */ /* 0x000fc8000fffe1ff */
[----:B------:R-:W-:Y:S02]  /*08f0*/  USHF.L.U32 UR13, UR12, 0xb, URZ ;  /* 0x0000000b0c0d7899 */ /* 0x000fe400080006ff */
[----:B------:R-:W-:Y:S01]  /*0900*/  USHF.L.U32 UR12, UR12, 0x1, URZ ;  /* 0x000000010c0c7899 */ /* 0x000fe200080006ff */
[----:B------:R-:W-:Y:S01]  /*0910*/  ELECT P0, URZ, PT ;  /* 0x0000000000ff782f */ /* 0x000fe20003800000 */
[----:B------:R-:W1:Y:S10]  /*0920*/  FENCE.VIEW.ASYNC.S ;  /* 0x00000000000073c6 */ /* 0x000e740000000000 */
[----:B-1----:R2:W1:Y:S01]  /*0930*/  SYNCS.EXCH.64 URZ, [UR5+0xa0], UR12 ;  /* 0x0000a00c05ff75b2 */ /* 0x0024620008000100 */
[----:B------:R2:W1:Y:S02]  /*0940*/  SYNCS.EXCH.64 URZ, [UR5+0xa8], UR12 ;  /* 0x0000a80c05ff75b2 */ /* 0x0004640008000100 */
[----:B--2---:R-:W-:Y:S01]  /*0950*/  NOP ;  /* 0x0000000000007918 */ /* 0x004fe20000000000 */
.L_x_12:
[----:B------:R-:W2:Y:S01]  /*0960*/  SHFL.IDX PT, R0, R202, RZ, 0x1f ;  /* 0x00001fffca007589 */ /* 0x000ea200000e0000 */
[----:B------:R-:W-:Y:S01]  /*0970*/  NOP ;  /* 0x0000000000007918 */ /* 0x000fe20000000000 */
[----:B--2---:R-:W-:-:S13]  /*0980*/  ISETP.NE.AND P0, PT, R0, 0x4, PT ;  /* 0x000000040000780c */ /* 0x004fda0003f05270 */
[----:B------:R-:W-:Y:S05]  /*0990*/  @P0 BRA `(.L_x_13) ;  /* 0x0000000000480947 */ /* 0x000fea0003800000 */
[----:B-1----:R-:W-:Y:S01]  /*09a0*/  UMOV UR7, 0x1e0 ;  /* 0x000001e000077882 */ /* 0x002fe20000000000 */
[----:B------:R-:W-:Y:S01]  /*09b0*/  UMOV UR5, 0x400 ;  /* 0x0000040000057882 */ /* 0x000fe20000000000 */
[----:B------:R-:W-:Y:S01]  /*09c0*/  USEL UR7, UR7, 0x1a0, UP5 ;  /* 0x000001a007077887 */ /* 0x000fe2000a800000 */
        /* <DEDUP_REMOVED lines=12> */
[----:B------:R2:W1:Y:S01]  /*0a90*/  SYNCS.EXCH.64 URZ, [UR5+0xb8], UR12 ;  /* 0x0000b80c05ff75b2 */ /* 0x0004620008000100 */
[----:B------:R2:W1:Y:S02]  /*0aa0*/  SYNCS.EXCH.64 URZ, [UR5+0xc8], UR14 ;  /* 0x0000c80e05ff75b2 */ /* 0x0004640008000100 */
[----:B--2---:R-:W-:Y:S01]  /*0ab0*/  NOP ;  /* 0x0000000000007918 */ /* 0x004fe20000000000 */
.L_x_13:
[----:B------:R-:W2:Y:S01]  /*0ac0*/  SHFL.IDX PT, R0, R202, RZ, 0x1f ;  /* 0x00001fffca007589 */ /* 0x000ea200000e0000 */
[----:B------:R-:W-:Y:S01]  /*0ad0*/  NOP ;  /* 0x0000000000007918 */ /* 0x000fe20000000000 */
[----:B--2---:R-:W-:-:S13]  /*0ae0*/  ISETP.NE.AND P0, PT, R0, 0x5, PT ;  /* 0x000000050000780c */ /* 0x004fda0003f05270 */
[----:B------:R-:W-:Y:S05]  /*0af0*/  @P0 BRA `(.L_x_14) ;  /* 0x0000000000540947 */ /* 0x000fea0003800000 */
[----:B-1----:R-:W-:Y:S01]  /*0b00*/  UMOV UR7, 0x400 ;  /* 0x0000040000077882 */ /* 0x002fe20000000000 */
        /* <DEDUP_REMOVED lines=14> */
[----:B------:R2:W1:Y:S01]  /*0bf0*/  SYNCS.EXCH.64 URZ, [UR7+0xf8], UR4 ;  /* 0x0000f80407ff75b2 */ /* 0x0004620008000100 */
[----:B------:R2:W1:Y:S01]  /*0c00*/  SYNCS.EXCH.64 URZ, [UR7+0xe0], UR12 ;  /* 0x0000e00c07ff75b2 */ /* 0x0004620008000100 */
[----:B------:R2:W1:Y:S01]  /*0c10*/  SYNCS.EXCH.64 URZ, [UR7+0x100], UR4 ;  /* 0x0001000407ff75b2 */ /* 0x0004620008000100 */
[----:B------:R2:W1:Y:S01]  /*0c20*/  SYNCS.EXCH.64 URZ, [UR7+0xe8], UR12 ;  /* 0x0000e80c07ff75b2 */ /* 0x0004620008000100 */
[----:B------:R2:W1:Y:S02]  /*0c30*/  SYNCS.EXCH.64 URZ, [UR7+0x108], UR4 ;  /* 0x0001080407ff75b2 */ /* 0x0004640008000100 */
[----:B--2---:R-:W-:Y:S01]  /*0c40*/  NOP ;  /* 0x0000000000007918 */ /* 0x004fe20000000000 */
.L_x_14:
[----:B------:R-:W2:Y:S01]  /*0c50*/  SHFL.IDX PT, R0, R202, RZ, 0x1f ;  /* 0x00001fffca007589 */ /* 0x000ea200000e0000 */
[----:B------:R-:W-:Y:S01]  /*0c60*/  ISETP.NE.OR P1, PT, RZ, UR10, !P1 ;  /* 0x0000000aff007c0c */ /* 0x000fe2000cf25670 */
        /* <DEDUP_REMOVED lines=12> */
[----:B------:R2:W1:Y:S01]  /*0d30*/  SYNCS.EXCH.64 URZ, [UR5+0x120], UR12 ;  /* 0x0001200c05ff75b2 */ /* 0x0004620008000100 */
[----:B------:R2:W1:Y:S01]  /*0d40*/  SYNCS.EXCH.64 URZ, [UR5+0x118], UR12 ;  /* 0x0001180c05ff75b2 */ /* 0x0004620008000100 */
[----:B------:R2:W1:Y:S02]  /*0d50*/  SYNCS.EXCH.64 URZ, [UR5+0x128], UR12 ;  /* 0x0001280c05ff75b2 */ /* 0x0004640008000100 */
[----:B--2---:R-:W-:Y:S01]  /*0d60*/  NOP ;  /* 0x0000000000007918 */ /* 0x004fe20000000000 */
.L_x_15:
[----:B------:R-:W-:Y:S01]  /*0d70*/  VOTEU.ALL UP1, P1 ;  /* 0x0000000000ff7886 */ /* 0x000fe20000820000 */
[----:B-1----:R-:W1:Y:S01]  /*0d80*/  LDCU UR5, c[0x0][0x36c] ;  /* 0x00006d80ff0577ac */ /* 0x002e620008000800 */
[----:B------:R-:W-:Y:S01]  /*0d90*/  NOP ;  /* 0x0000000000007918 */ /* 0x000fe20000000000 */
[----:B------:R-:W-:Y:S01]  /*0da0*/  LOP3.LUT R5, R212, 0x1f, RZ, 0xc0, !PT ;  /* 0x0000001fd4057812 */ /* 0x000fe200078ec0ff */
[----:B------:R-:W-:Y:S01]  /*0db0*/  UMOV UR12, 0x20 ;  /* 0x00000020000c7882 */ /* 0x000fe20000000000 */
[----:B------:R-:W-:Y:S01]  /*0dc0*/  @!UP1 UMOV UR4, 0x400 ;  /* 0x0000040000049882 */ /* 0x000fe20000000000 */
[----:B------:R-:W-:-:S04]  /*0dd0*/  @!UP1 UIADD3 UR12, UPT, UPT, -UR12, 0x100000, URZ ;  /* 0x001000000c0c9890 */ /* 0x000fc8000fffe1ff */
[----:B------:R-:W-:Y:S02]  /*0de0*/  @!UP1 USHF.L.U32 UR13, UR12, 0xb, URZ ;  /* 0x0000000b0c0d9899 */ /* 0x000fe400080006ff */
[----:B------:R-:W-:Y:S02]  /*0df0*/  @!UP1 USHF.L.U32 UR12, UR12, 0x1, URZ ;  /* 0x000000010c0c9899 */ /* 0x000fe400080006ff */
[----:B------:R-:W-:Y:S01]  /*0e00*/  @!UP1 ULEA UR4, UR37, UR4, 0x18 ;  /* 0x0000000425049291 */ /* 0x000fe2000f8ec0ff */
[----:B------:R-:W-:Y:S01]  /*0e10*/  VOTEU.ALL UP1, P1 ;  /* 0x0000000000ff7886 */ /* 0x000fe20000820000 */
[----:B------:R-:W-:Y:S01]  /*0e20*/  UISETP.NE.AND UP4, UPT, UR10, URZ, UPT ;  /* 0x000000ff0a00728c */ /* 0x000fe2000bf85270 */
[----:B------:R-:W2:Y:S09]  /*0e30*/  FENCE.VIEW.ASYNC.S ;  /* 0x00000000000073c6 */ /* 0x000eb20000000000 */
[----:B--2---:R2:W2:Y:S01]  /*0e40*/  @!UP1 SYNCS.EXCH.64 URZ, [UR4+0x130], UR12 ;  /* 0x0001300c04ff95b2 */ /* 0x0044a20008000100 */
[----:B-1----:R-:W-:-:S09]  /*0e50*/  UISETP.EQ.U32.AND UP1, UPT, UR5, 0x1, UPT ;  /* 0x000000010500788c */ /* 0x002fd2000bf22070 */
[----:B------:R-:W-:Y:S05]  /*0e60*/  BRA.U !UP1, `(.L_x_16) ;  /* 0x0000000109087547 */ /* 0x000fea000b800000 */
[----:B--2-4-:R-:W-:Y:S01]  /*0e70*/  UCGABAR_ARV ;  /* 0x00000000000079c7 */ /* 0x014fe20008000000 */
[----:B------:R-:W-:Y:S05]  /*0e80*/  BRA `(.L_x_17) ;  /* 0x0000000000047947 */ /* 0x000fea0003800000 */
.L_x_16:
[----:B--2-4-:R-:W-:Y:S01]  /*0e90*/  NOP ;  /* 0x0000000000007918 */ /* 0x014fe20000000000 */
.L_x_17:
[----:B------:R-:W1:Y:S01]  /*0ea0*/  S2R R197, SR_CTAID.Y ;  /* 0x0000000000c57919 */ /* 0x000e620000002600 */
[----:B------:R-:W-:-:S05]  /*0eb0*/  CS2R.32 R196, SR_CgaSize ;  /* 0x0000000000c47805 */ /* 0x000fca0000008a00 */
[----:B------:R-:W-:-:S05]  /*0ec0*/  IMAD R196, R196, -0xa0, RZ ;  /* 0xffffff60c4c47824 */ /* 0x000fca00078e02ff */
[----:B------:R-:W-:-:S14]  /*0ed0*/  R2UR UR4, R196 ;  /* 0x00000000c40472ca */ /* 0x000fdc00000e0000 */
[----:B------:R-:W2:Y:S01]  /*0ee0*/  LDCU UR4, c[0x0][UR4+0x2b4] ;  /* 0x00005680040477ac */ /* 0x000ea20008000800 */
[----:B------:R-:W-:-:S05]  /*0ef0*/  CS2R.32 R0, SR_CgaSize ;  /* 0x0000000000007805 */ /* 0x000fca0000008a00 */
[----:B------:R-:W-:-:S06]  /*0f00*/  IMAD R0, R0, -0xa0, RZ ;  /* 0xffffff6000007824 */ /* 0x000fcc00078e02ff */
[----:B------:R-:W4:Y:S01]  /*0f10*/  LDC R0, c[0x0][R0+0x2a4] ;  /* 0x0000a90000007b82 */ /* 0x000f220000000800 */
[----:B------:R-:W3:Y:S01]  /*0f20*/  S2R R11, SR_CTAID.X ;  /* 0x00000000000b7919 */ /* 0x000ee20000002500 */
[----:B------:R-:W-:-:S05]  /*0f30*/  CS2R.32 R196, SR_CgaSize ;  /* 0x0000000000c47805 */ /* 0x000fca0000008a00 */
[----:B------:R-:W-:-:S05]  /*0f40*/  IMAD R196, R196, -0xa0, RZ ;  /* 0xffffff60c4c47824 */ /* 0x000fca00078e02ff */
[----:B------:R-:W-:-:S14]  /*0f50*/  R2UR UR5, R196 ;  /* 0x00000000c40572ca */ /* 0x000fdc00000e0000 */
[----:B------:R-:W2:Y:S01]  /*0f60*/  LDCU UR5, c[0x0][UR5+0x2b0] ;  /* 0x00005600050577ac */ /* 0x000ea20008000800 */
[----:B------:R-:W-:Y:S01]  /*0f70*/  UISETP.NE.AND UP2, UPT, UR10, 0x2, UPT ;  /* 0x000000020a00788c */ /* 0x000fe2000bf45270 */
[----:B------:R-:W3:Y:S01]  /*0f80*/  LDC R10, c[0x0][0xb24] ;  /* 0x0002c900ff0a7b82 */ /* 0x000ee20000000800 */
[----:B------:R-:W-:-:S05]  /*0f90*/  CS2R.32 R2, SR_CgaSize ;  /* 0x0000000000027805 */ /* 0x000fca0000008a00 */
[----:B------:R-:W-:-:S06]  /*0fa0*/  IMAD R2, R2, -0xa0, RZ ;  /* 0xffffff6002027824 */ /* 0x000fcc00078e02ff */
[----:B------:R-:W4:Y:S08]  /*0fb0*/  LDC R2, c[0x0][R2+0x2a0] ;  /* 0x0000a80002027b82 */ /* 0x000f300000000800 */
[----:B------:R-:W4:Y:S01]  /*0fc0*/  LDC R92, c[0x0][0xb24] ;  /* 0x0002c900ff5c7b82 */ /* 0x000f220000000800 */
[----:B-1----:R-:W-:-:S07]  /*0fd0*/  I2FP.F32.U32 R3, R197 ;  /* 0x000000c500037245 */ /* 0x002fce0000201000 */
[----:B------:R-:W1:Y:S01]  /*0fe0*/  S2UR UR36, SR_CTAID.Z ;  /* 0x00000000002479c3 */ /* 0x000e620000002700 */
[----:B---3--:R-:W-:Y:S01]  /*0ff0*/  ISETP.GE.AND P0, PT, R10, 0x1, PT ;  /* 0x000000010a00780c */ /* 0x008fe20003f06270 */
[----:B------:R-:W-:Y:S01]  /*1000*/  IMAD.MOV.U32 R187, RZ, RZ, R11 ;  /* 0x000000ffffbb7224 */ /* 0x000fe200078e000b */
[----:B------:R-:W-:Y:S01]  /*1010*/  I2FP.F32.U32 R4, R11 ;  /* 0x0000000b00047245 */ /* 0x000fe20000201000 */
[----:B--2---:R-:W-:Y:S01]  /*1020*/  FMUL R3, R3, UR4 ;  /* 0x0000000403037c20 */ /* 0x004fe20008400000 */
[----:B------:R-:W2:Y:S03]  /*1030*/  LDCU UR4, c[0x0][0xb30] ;  /* 0x00016600ff0477ac */ /* 0x000ea60008000800 */
[----:B------:R-:W-:Y:S01]  /*1040*/  FMUL R4, R4, UR5 ;  /* 0x0000000504047c20 */ /* 0x000fe20008400000 */
[----:B------:R-:W3:Y:S08]  /*1050*/  F2I.U32.TRUNC.NTZ R186, R3 ;  /* 0x0000000300ba7305 */ /* 0x000ef0000020f000 */
[----:B------:R-:W1:Y:S01]  /*1060*/  F2I.U32.TRUNC.NTZ R196, R4 ;  /* 0x0000000400c47305 */ /* 0x000e62000020f000 */
[----:B--2---:R-:W-:Y:S01]  /*1070*/  UISETP.NE.AND UP3, UPT, UR4, 0x1, UPT ;  /* 0x000000010400788c */ /* 0x004fe2000bf65270 */
[----:B---3--:R-:W-:-:S05]  /*1080*/  IADD3 R186, PT, PT, -R186, RZ, RZ ;  /* 0x000000ffbaba7210 */ /* 0x008fca0007ffe1ff */
[----:B----4-:R-:W-:Y:S01]  /*1090*/  IMAD R186, R0, R186, R197 ;  /* 0x000000ba00ba7224 */ /* 0x010fe200078e02c5 */
[----:B------:R-:W-:Y:S01]  /*10a0*/  PRMT R0, RZ, 0x7610, R0 ;  /* 0x00007610ff007816 */ /* 0x000fe20000000000 */
[----:B-1----:R-:W-:Y:S01]  /*10b0*/  IMAD.MOV R196, RZ, RZ, -R196 ;  /* 0x000000ffffc47224 */ /* 0x002fe200078e0ac4 */
[----:B------:R-:W-:-:S03]  /*10c0*/  PRMT R4, RZ, 0x7610, R4 ;  /* 0x00007610ff047816 */ /* 0x000fc60000000004 */
[----:B------:R-:W-:Y:S01]  /*10d0*/  IMAD R196, R2, R196, R11 ;  /* 0x000000c402c47224 */ /* 0x000fe200078e020b */
[----:B------:R-:W-:Y:S06]  /*10e0*/  BRA.U UP4, `(.L_x_18) ;  /* 0x0000000104247547 */ /* 0x000fec000b800000 */
[----:B------:R-:W-:Y:S01]  /*10f0*/  ISETP.NE.AND P1, PT, R186, RZ, PT ;  /* 0x000000ffba00720c */ /* 0x000fe20003f25270 */
[----:B------:R-:W-:Y:S01]  /*1100*/  IMAD.MOV.U32 R0, RZ, RZ, 0x3 ;  /* 0x00000003ff007424 */ /* 0x000fe200078e00ff */
[C---:B------:R-:W-:Y:S02]  /*1110*/  LOP3.LUT R3, R196.reuse, 0xfffffffe, RZ, 0xc0, !PT ;  /* 0xfffffffec4037812 */ /* 0x040fe400078ec0ff */
[----:B------:R-:W-:Y:S02]  /*1120*/  ISETP.LT.U32.OR P1, PT, R196, 0x2, !P1 ;  /* 0x00000002c400780c */ /* 0x000fe40004f21470 */
[----:B------:R-:W-:Y:S02]  /*1130*/  SHF.L.U32 R0, R0, R3, RZ ;  /* 0x0000000300007219 */ /* 0x000fe400000006ff */
[----:B------:R-:W-:Y:S02]  /*1140*/  SEL R7, RZ, 0x1, !P1 ;  /* 0x00000001ff077807 */ /* 0x000fe40004800000 */
[----:B------:R-:W-:-:S05]  /*1150*/  SEL R2, RZ, 0x2, !P1 ;  /* 0x00000002ff027807 */ /* 0x000fca0004800000 */
[----:B------:R-:W-:-:S05]  /*1160*/  IMAD.IADD R2, R7, 0x1, R2 ;  /* 0x0000000107027824 */ /* 0x000fca00078e0202 */
[----:B------:R-:W-:Y:S02]  /*1170*/  PRMT R4, R2, 0x7610, R4 ;  /* 0x0000761002047816 */ /* 0x000fe40000000004 */
.L_x_18:
[----:B------:R-:W-:Y:S05]  /*1180*/  @!P0 BRA `(.L_x_19) ;  /* 0x0000000000b88947 */ /* 0x000fea0003800000 */
[----:B------:R-:W1:Y:S01]  /*1190*/  LDC.64 R6, c[0x0][0xb18] ;  /* 0x0002c600ff067b82 */ /* 0x000e620000000a00 */
[----:B------:R-:W-:-:S07]  /*11a0*/  ISETP.NE.AND P0, PT, R10, 0x1, PT ;  /* 0x000000010a00780c */ /* 0x000fce0003f05270 */
[----:B------:R-:W2:Y:S08]  /*11b0*/  LDC R14, c[0x0][0xb0c] ;  /* 0x0002c300ff0e7b82 */ /* 0x000eb00000000800 */
[----:B------:R-:W3:Y:S08]  /*11c0*/  LDC R15, c[0x0][0x370] ;  /* 0x0000dc00ff0f7b82 */ /* 0x000ef00000000800 */
[----:B------:R-:W4:Y:S01]  /*11d0*/  LDC R13, c[0x0][0x374] ;  /* 0x0000dd00ff0d7b82 */ /* 0x000f220000000800 */
[----:B-1----:R-:W-:-:S07]  /*11e0*/  ISETP.NE.AND P1, PT, R6, 0x1, PT ;  /* 0x000000010600780c */ /* 0x002fce0003f25270 */
[----:B------:R-:W3:Y:S01]  /*11f0*/  LDC.64 R8, c[0x0][0xb10] ;  /* 0x0002c400ff087b82 */ /* 0x000ee20000000a00 */
[----:B--2---:R-:W-:-:S07]  /*1200*/  ISETP.NE.AND P2, PT, R14, 0x1, PT ;  /* 0x000000010e00780c */ /* 0x004fce0003f45270 */
[----:B------:R-:W1:Y:S08]  /*1210*/  LDC R12, c[0x0][0xb20] ;  /* 0x0002c800ff0c7b82 */ /* 0x000e700000000800 */
[----:B------:R-:W2:Y:S01]  /*1220*/  LDC.64 R2, c[0x0][0xb28] ;  /* 0x0002ca00ff027b82 */ /* 0x000ea20000000a00 */
[----:B----4-:R-:W-:-:S04]  /*1230*/  IMAD.HI.U32 R17, R13, R7, RZ ;  /* 0x000000070d117227 */ /* 0x010fc800078e00ff */
[----:B------:R-:W-:-:S04]  /*1240*/  IMAD.HI.U32 R7, R197, R7, RZ ;  /* 0x00000007c5077227 */ /* 0x000fc800078e00ff */
[----:B---3--:R-:W-:-:S04]  /*1250*/  IMAD.HI.U32 R16, R15, R8, RZ ;  /* 0x000000080f107227 */ /* 0x008fc800078e00ff */
[----:B------:R-:W-:Y:S01]  /*1260*/  IMAD.HI.U32 R18, R11, R8, RZ ;  /* 0x000000080b127227 */ /* 0x000fe200078e00ff */
[-C--:B------:R-:W-:Y:S02]  /*1270*/  @P2 SHF.R.U32.HI R15, RZ, R9.reuse, R16 ;  /* 0x00000009ff0f2219 */ /* 0x080fe40000011610 */
[-C--:B-1----:R-:W-:Y:S02]  /*1280*/  @P1 SHF.R.U32.HI R13, RZ, R12.reuse, R17 ;  /* 0x0000000cff0d1219 */ /* 0x082fe40000011611 */
[----:B------:R-:W-:Y:S02]  /*1290*/  SHF.R.U32.HI R12, RZ, R12, R7 ;  /* 0x0000000cff0c7219 */ /* 0x000fe40000011607 */
[----:B------:R-:W-:Y:S02]  /*12a0*/  SHF.R.U32.HI R18, RZ, R9, R18 ;  /* 0x00000009ff127219 */ /* 0x000fe40000011612 */
[----:B------:R-:W-:Y:S01]  /*12b0*/  SEL R7, R197, R12, !P1 ;  /* 0x0000000cc5077207 */ /* 0x000fe20004800000 */
[----:B--2---:R-:W-:Y:S01]  /*12c0*/  IMAD.HI.U32 R16, R13, R2, RZ ;  /* 0x000000020d107227 */ /* 0x004fe200078e00ff */
[----:B------:R-:W-:-:S02]  /*12d0*/  SEL R187, R11, R18, !P2 ;  /* 0x000000120bbb7207 */ /* 0x000fc40005000000 */
[----:B------:R-:W-:Y:S01]  /*12e0*/  IADD3 R9, PT, PT, -R7, RZ, RZ ;  /* 0x000000ff07097210 */ /* 0x000fe20007ffe1ff */
[----:B------:R-:W-:Y:S01]  /*12f0*/  IMAD.HI.U32 R8, R15, R2, RZ ;  /* 0x000000020f087227 */ /* 0x000fe200078e00ff */
[----:B------:R-:W-:-:S03]  /*1300*/  @P0 SHF.R.U32.HI R13, RZ, R3, R16 ;  /* 0x00000003ff0d0219 */ /* 0x000fc60000011610 */
[----:B------:R-:W-:Y:S01]  /*1310*/  IMAD R9, R6, R9, R197 ;  /* 0x0000000906097224 */ /* 0x000fe200078e02c5 */
[----:B------:R-:W-:Y:S01]  /*1320*/  @P0 SHF.R.U32.HI R15, RZ, R3, R8 ;  /* 0x00000003ff0f0219 */ /* 0x000fe20000011608 */
[----:B------:R-:W-:-:S04]  /*1330*/  IMAD R13, R13, R10, RZ ;  /* 0x0000000a0d0d7224 */ /* 0x000fc800078e02ff */
[----:B------:R-:W-:Y:S01]  /*1340*/  IMAD R8, R15, R10, RZ ;  /* 0x0000000a0f087224 */ /* 0x000fe200078e02ff */
[----:B------:R-:W-:-:S04]  /*1350*/  ISETP.GE.AND P1, PT, R7, R13, PT ;  /* 0x0000000d0700720c */ /* 0x000fc80003f26270 */
[----:B------:R-:W-:Y:S01]  /*1360*/  ISETP.GE.OR P1, PT, R187, R8, P1 ;  /* 0x00000008bb00720c */ /* 0x000fe20000f26670 */
[----:B------:R-:W-:-:S05]  /*1370*/  IMAD.HI.U32 R8, R7, R2, RZ ;  /* 0x0000000207087227 */ /* 0x000fca00078e00ff */
[----:B------:R-:W-:-:S04]  /*1380*/  SHF.R.U32.HI R8, RZ, R3, R8 ;  /* 0x00000003ff087219 */ /* 0x000fc80000011608 */
[----:B------:R-:W-:-:S03]  /*1390*/  SEL R8, R7, R8, !P0 ;  /* 0x0000000807087207 */ /* 0x000fc60004000000 */
[----:B------:R-:W-:Y:S01]  /*13a0*/  @!P1 IMAD.HI.U32 R12, R187, R2, RZ ;  /* 0x00000002bb0c9227 */ /* 0x000fe200078e00ff */
[----:B------:R-:W-:-:S04]  /*13b0*/  IADD3 R2, PT, PT, -R8, RZ, RZ ;  /* 0x000000ff08027210 */ /* 0x000fc80007ffe1ff */
[----:B------:R-:W-:Y:S01]  /*13c0*/  @!P1 SHF.R.U32.HI R12, RZ, R3, R12 ;  /* 0x00000003ff0c9219 */ /* 0x000fe2000001160c */
[----:B------:R-:W-:-:S03]  /*13d0*/  IMAD R2, R10, R2, R7 ;  /* 0x000000020a027224 */ /* 0x000fc600078e0207 */
[----:B------:R-:W-:-:S05]  /*13e0*/  @!P1 SEL R3, R187, R12, !P0 ;  /* 0x0000000cbb039207 */ /* 0x000fca0004000000 */
[--C-:B------:R-:W-:Y:S02]  /*13f0*/  @!P1 IMAD.IADD R8, R8, 0x1, -R3.reuse ;  /* 0x0000000108089824 */ /* 0x100fe400078e0a03 */
[----:B------:R-:W-:Y:S01]  /*1400*/  @!P1 IMAD R3, R2, R15, R3 ;  /* 0x0000000f02039224 */ /* 0x000fe200078e0203 */
[----:B------:R-:W-:Y:S01]  /*1410*/  IADD3 R2, PT, PT, -R187, RZ, RZ ;  /* 0x000000ffbb027210 */ /* 0x000fe20007ffe1ff */
[----:B------:R-:W-:Y:S02]  /*1420*/  @!P1 IMAD R7, R8, R10, R187 ;  /* 0x0000000a08079224 */ /* 0x000fe400078e02bb */
[----:B------:R-:W-:Y:S02]  /*1430*/  @!P1 IMAD.MOV.U32 R187, RZ, RZ, R3 ;  /* 0x000000ffffbb9224 */ /* 0x000fe400078e0003 */
[----:B------:R-:W-:Y:S02]  /*1440*/  IMAD R2, R14, R2, R11 ;  /* 0x000000020e027224 */ /* 0x000fe400078e020b */
[----:B------:R-:W-:-:S02]  /*1450*/  IMAD R197, R7, R6, R9 ;  /* 0x0000000607c57224 */ /* 0x000fc400078e0209 */
[----:B------:R-:W-:Y:S02]  /*1460*/  IMAD R187, R187, R14, R2 ;  /* 0x0000000ebbbb7224 */ /* 0x000fe400078e0202 */
.L_x_19:
[----:B------:R-:W-:Y:S05]  /*1470*/  BRA.U UP3, `(.L_x_20) ;  /* 0x0000000103407547 */ /* 0x000fea000b800000 */
[----:B------:R-:W1:Y:S08]  /*1480*/  LDC.64 R2, c[0x0][0xb18] ;  /* 0x0002c600ff027b82 */ /* 0x000e700000000a00 */
[----:B------:R-:W2:Y:S08]  /*1490*/  LDC.64 R6, c[0x0][0xb10] ;  /* 0x0002c400ff067b82 */ /* 0x000eb00000000a00 */
[----:B------:R-:W3:Y:S08]  /*14a0*/  LDC R8, c[0x0][0xb20] ;  /* 0x0002c800ff087b82 */ /* 0x000ef00000000800 */
[----:B------:R-:W4:Y:S01]  /*14b0*/  LDC R10, c[0x0][0xb0c] ;  /* 0x0002c300ff0a7b82 */ /* 0x000f220000000800 */
[----:B-1----:R-:W-:Y:S01]  /*14c0*/  IMAD.HI.U32 R3, R197, R3, RZ ;  /* 0x00000003c5037227 */ /* 0x002fe200078e00ff */
[----:B------:R-:W-:-:S03]  /*14d0*/  ISETP.NE.AND P0, PT, R2, 0x1, PT ;  /* 0x000000010200780c */ /* 0x000fc60003f05270 */
[----:B--2---:R-:W-:-:S05]  /*14e0*/  IMAD.HI.U32 R6, R187, R6, RZ ;  /* 0x00000006bb067227 */ /* 0x004fca00078e00ff */
[----:B------:R-:W-:Y:S02]  /*14f0*/  SHF.R.U32.HI R6, RZ, R7, R6 ;  /* 0x00000007ff067219 */ /* 0x000fe40000011606 */
[----:B---3--:R-:W-:-:S04]  /*1500*/  SHF.R.U32.HI R8, RZ, R8, R3 ;  /* 0x00000008ff087219 */ /* 0x008fc80000011603 */
[----:B------:R-:W-:Y:S02]  /*1510*/  SEL R3, R197, R8, !P0 ;  /* 0x00000008c5037207 */ /* 0x000fe40004000000 */
[----:B----4-:R-:W-:-:S04]  /*1520*/  ISETP.NE.AND P1, PT, R10, 0x1, PT ;  /* 0x000000010a00780c */ /* 0x010fc80003f25270 */
[----:B------:R-:W-:-:S05]  /*1530*/  SEL R8, R187, R6, !P1 ;  /* 0x00000006bb087207 */ /* 0x000fca0004800000 */
[----:B------:R-:W-:Y:S02]  /*1540*/  IMAD.IADD R6, R3, 0x1, -R8 ;  /* 0x0000000103067824 */ /* 0x000fe400078e0a08 */
[----:B------:R-:W-:Y:S02]  /*1550*/  IMAD.IADD R3, R8, 0x1, -R3 ;  /* 0x0000000108037824 */ /* 0x000fe400078e0a03 */
[----:B------:R-:W-:Y:S02]  /*1560*/  IMAD R187, R6, R10, R187 ;  /* 0x0000000a06bb7224 */ /* 0x000fe400078e02bb */
[----:B------:R-:W-:Y:S02]  /*1570*/  IMAD R197, R3, R2, R197 ;  /* 0x0000000203c57224 */ /* 0x000fe400078e02c5 */
.L_x_20:
[----:B------:R-:W-:Y:S05]  /*1580*/  BRA.U !UP1, `(.L_x_21) ;  /* 0x00000001090c7547 */ /* 0x000fea000b800000 */
[----:B------:R-:W-:Y:S01]  /*1590*/  UCGABAR_WAIT ;  /* 0x0000000000007dc7 */ /* 0x000fe20008000000 */
[----:B------:R-:W-:Y:S01]  /*15a0*/  CCTL.IVALL ;  /* 0x00000000ff00798f */ /* 0x000fe20002000000 */
[----:B------:R-:W-:Y:S05]  /*15b0*/  BRA `(.L_x_22) ;  /* 0x0000000000047947 */ /* 0x000fea0003800000 */
.L_x_21:
[----:B------:R-:W-:Y:S06]  /*15c0*/  BAR.SYNC.DEFER_BLOCKING 0x0 ;  /* 0x0000000000007b1d */ /* 0x000fec0000010000 */
.L_x_22:
[----:B------:R-:W-:Y:S05]  /*15d0*/  BRA.U UP2, `(.L_x_23) ;  /* 0x0000001502687547 */ /* 0x000fea000b800000 */
[----:B------:R-:W1:Y:S01]  /*15e0*/  LDCU UR7, c[0x0][0x38c] ;  /* 0x00007180ff0777ac */ /* 0x000e620008000800 */
[----:B------:R-:W2:Y:S01]  /*15f0*/  LDC R9, c[0x0][0x370] ;  /* 0x0000dc00ff097b82 */ /* 0x000ea20000000800 */
[----:B------:R-:W-:Y:S01]  /*1600*/  PLOP3.LUT P1, PT, PT, PT, UP5, 0x80, 0x8 ;  /* 0x000000000008781c */ /* 0x000fe20003f2f058 */
[----:B------:R-:W-:Y:S01]  /*1610*/  HFMA2 R12, -RZ, RZ, 0, 0 ;  /* 0x00000000ff0c7431 */ /* 0x000fe200000001ff */
[----:B------:R-:W-:Y:S01]  /*1620*/  UISETP.NE.AND UP1, UPT, UR10, URZ, UPT ;  /* 0x000000ff0a00728c */ /* 0x000fe2000bf25270 */
[----:B------:R-:W-:Y:S01]  /*1630*/  ISETP.NE.AND P4, PT, R5, RZ, P5 ;  /* 0x000000ff0500720c */ /* 0x000fe20002f85270 */
[C---:B------:R-:W-:Y:S01]  /*1640*/  IMAD.SHL.U32 R16, R11.reuse, 0x80, RZ ;  /* 0x000000800b107824 */ /* 0x040fe200078e00ff */
[----:B------:R-:W-:Y:S01]  /*1650*/  LOP3.LUT R18, R11, 0x1, RZ, 0xc0, !PT ;  /* 0x000000010b127812 */ /* 0x000fe200078ec0ff */
[----:B------:R-:W-:Y:S01]  /*1660*/  IMAD.MOV.U32 R15, RZ, RZ, 0x1 ;  /* 0x00000001ff0f7424 */ /* 0x000fe200078e00ff */
[----:B------:R-:W3:Y:S01]  /*1670*/  LDC R0, c[0x0][0x374] ;  /* 0x0000dd00ff007b82 */ /* 0x000ee20000000800 */
[----:B------:R-:W-:Y:S01]  /*1680*/  PLOP3.LUT P1, PT, P1, PT, PT, 0x8, 0x80 ;  /* 0x000000000080781c */ /* 0x000fe20000f2e170 */
[----:B------:R-:W-:Y:S01]  /*1690*/  IMAD.MOV.U32 R14, RZ, RZ, RZ ;  /* 0x000000ffff0e7224 */ /* 0x000fe200078e00ff */
[----:B------:R-:W-:Y:S01]  /*16a0*/  MOV R8, 0x1 ;  /* 0x0000000100087802 */ /* 0x000fe20000000f00 */
[----:B------:R-:W-:Y:S01]  /*16b0*/  IMAD.MOV.U32 R10, RZ, RZ, RZ ;  /* 0x000000ffff0a7224 */ /* 0x000fe200078e00ff */
[----:B------:R-:W4:Y:S01]  /*16c0*/  LDCU.64 UR22, c[0x0][0x348] ;  /* 0x00006900ff1677ac */ /* 0x000f220008000a00 */
[----:B-1----:R-:W-:-:S02]  /*16d0*/  UIADD3 UR4, UPT, UPT, UR7, 0x7f, URZ ;  /* 0x0000007f07047890 */ /* 0x002fc4000fffe0ff */
[----:B------:R-:W-:Y:S02]  /*16e0*/  USEL UR24, UR6, 0x2, UP1 ;  /* 0x0000000206187887 */ /* 0x000fe40008800000 */
[----:B------:R-:W-:Y:S01]  /*16f0*/  USHF.R.S32.HI UR14, URZ, 0x1f, UR4 ;  /* 0x0000001fff0e7899 */ /* 0x000fe20008011404 */
[----:B------:R-:W-:-:S03]  /*1700*/  UMOV UR25, URZ ;  /* 0x000000ff00197c82 */ /* 0x000fc60008000000 */
[----:B------:R-:W-:Y:S02]  /*1710*/  ULEA.HI UR14, UR14, UR4, URZ, 0x7 ;  /* 0x000000040e0e7291 */ /* 0x000fe4000f8f38ff */
[----:B------:R-:W-:Y:S02]  /*1720*/  UIADD3 UR4, UPT, UPT, UR7, -0x1, URZ ;  /* 0xffffffff07047890 */ /* 0x000fe4000fffe0ff */
[----:B------:R-:W-:Y:S02]  /*1730*/  USHF.R.S32.HI UR14, URZ, 0x7, UR14 ;  /* 0x00000007ff0e7899 */ /* 0x000fe4000801140e */
[----:B------:R-:W-:Y:S02]  /*1740*/  UISETP.GE.U32.AND UP2, UPT, UR4, -0xff, UPT ;  /* 0xffffff010400788c */ /* 0x000fe4000bf46070 */
[----:B------:R-:W-:Y:S02]  /*1750*/  UISETP.LT.U32.AND UP0, UPT, UR14, 0x9, UPT ;  /* 0x000000090e00788c */ /* 0x000fe4000bf01070 */
[----:B------:R-:W-:-:S02]  /*1760*/  UIADD3 UR7, UPT, UPT, UR7, 0xfe, URZ ;  /* 0x000000fe07077890 */ /* 0x000fc4000fffe0ff */
[----:B------:R-:W-:-:S04]  /*1770*/  USEL UR13, UR14, 0x9, UP0 ;  /* 0x000000090e0d7887 */ /* 0x000fc80008000000 */
[----:B------:R-:W-:Y:S02]  /*1780*/  UIADD3 UR21, UPT, UPT, UR13, -0x1, URZ ;  /* 0xffffffff0d157890 */ /* 0x000fe4000fffe0ff */
[----:B------:R-:W-:Y:S02]  /*1790*/  @UP2 UIADD3 UR21, UPT, UPT, UR13, URZ, URZ ;  /* 0x000000ff0d152290 */ /* 0x000fe4000fffe0ff */
[----:B------:R-:W-:Y:S02]  /*17a0*/  UIADD3 UR26, UPT, UPT, UR14, -UR13, URZ ;  /* 0x8000000d0e1a7290 */ /* 0x000fe4000fffe0ff */
[----:B------:R-:W-:Y:S02]  /*17b0*/  UIADD3 UR15, UPT, UPT, UR21, 0x1, URZ ;  /* 0x00000001150f7890 */ /* 0x000fe4000fffe0ff */
[----:B--2-4-:R-:W-:-:S12]  /*17c0*/  UIADD3 UR21, UPT, UPT, -UR21, URZ, URZ ;  /* 0x000000ff15157290 */ /* 0x014fd8000fffe1ff */
.L_x_43:
[----:B------:R-:W-:Y:S01]  /*17d0*/  UISETP.NE.AND UP0, UPT, UR37, URZ, UPT ;  /* 0x000000ff2500728c */ /* 0x000fe2000bf05270 */
[----:B------:R-:W1:Y:S08]  /*17e0*/  S2UR UR37, SR_CgaCtaId ;  /* 0x00000000002579c3 */ /* 0x000e700000008800 */
[----:B------:R-:W-:Y:S05]  /*17f0*/  BRA.U UP0, `(.L_x_24) ;  /* 0x0000000100347547 */ /* 0x000fea000b800000 */
[----:B------:R-:W2:Y:S01]  /*1800*/  S2R R2, SR_CgaCtaId ;  /* 0x0000000000027919 */ /* 0x000ea20000008800 */
[----:B------:R-:W-:-:S04]  /*1810*/  MOV R3, 0x400 ;  /* 0x0000040000037802 */ /* 0x000fc80000000f00 */
[----:B--2---:R-:W-:Y:S02]  /*1820*/  LEA R3, R2, R3, 0x18 ;  /* 0x0000000302037211 */ /* 0x004fe400078ec0ff */
[----:B------:R-:W-:-:S03]  /*1830*/  SHF.L.U32 R2, R8, 0x1f, RZ ;  /* 0x0000001f08027819 */ /* 0x000fc600000006ff */
[----:B------:R-:W-:-:S04]  /*1840*/  IMAD R3, R10, 0x8, R3 ;  /* 0x000000080a037824 */ /* 0x000fc800078e0203 */
[----:B------:R-:W2:Y:S02]  /*1850*/  SYNCS.PHASECHK.TRANS64.TRYWAIT P0, [R3+URZ+0x120], R2 ;  /* 0x00012002030075a7 */ /* 0x000ea400080011ff */
[----:B--2---:R-:W-:Y:S05]  /*1860*/  @!P0 BRA `(.L_x_25) ;  /* 0x0000006400888947 */ /* 0x004fea0003800000 */
.L_x_118:
[----:B------:R-:W-:Y:S01]  /*1870*/  VIADD R10, R10, 0x1 ;  /* 0x000000010a0a7836 */ /* 0x000fe20000000000 */
[----:B------:R2:W-:Y:S04]  /*1880*/  SYNCS.ARRIVE.TRANS64.A1T0 RZ, [R3+URZ+0x110], RZ ;  /* 0x000110ff03ff79a7 */ /* 0x0005e800081000ff */
[----:B------:R-:W-:-:S04]  /*1890*/  ISETP.NE.AND P0, PT, R10, 0x2, PT ;  /* 0x000000020a00780c */ /* 0x000fc80003f05270 */
[----:B------:R-:W-:Y:S02]  /*18a0*/  SEL R10, R10, RZ, P0 ;  /* 0x000000ff0a0a7207 */ /* 0x000fe40000000000 */
[----:B--2---:R-:W-:-:S04]  /*18b0*/  SEL R3, RZ, 0x1, P0 ;  /* 0x00000001ff037807 */ /* 0x004fc80000000000 */
[----:B------:R-:W-:-:S07]  /*18c0*/  LOP3.LUT R8, R8, R3, RZ, 0x3c, !PT ;  /* 0x0000000308087212 */ /* 0x000fce00078e3cff */
.L_x_24:
[----:B------:R-:W-:Y:S01]  /*18d0*/  UMOV UR4, 0x400 ;  /* 0x0000040000047882 */ /* 0x000fe20000000000 */
[----:B------:R-:W-:Y:S01]  /*18e0*/  LEA.HI R3, R187, R187, RZ, 0x1 ;  /* 0x000000bbbb037211 */ /* 0x000fe200078f08ff */
[----:B-1----:R-:W-:Y:S01]  /*18f0*/  ULEA UR4, UR37, UR4, 0x18 ;  /* 0x0000000425047291 */ /* 0x002fe2000f8ec0ff */
[----:B------:R-:W-:Y:S01]  /*1900*/  SHF.L.U32 R2, R15, 0x1f, RZ ;  /* 0x0000001f0f027819 */ /* 0x000fe200000006ff */
[----:B------:R-:W-:Y:S01]  /*1910*/  IMAD R197, R197, 0x2, R18 ;  /* 0x00000002c5c57824 */ /* 0x000fe200078e0212 */
[----:B------:R-:W-:Y:S01]  /*1920*/  UISETP.GE.U32.AND UP0, UPT, UR7, 0xff, UPT ;  /* 0x000000ff0700788c */ /* 0x000fe2000bf06070 */
[----:B------:R-:W-:Y:S01]  /*1930*/  IMAD.SHL.U32 R3, R3, 0x80, RZ ;  /* 0x0000008003037824 */ /* 0x000fe200078e00ff */
[----:B------:R-:W-:Y:S01]  /*1940*/  ULEA UR5, UR25, UR4, 0x3 ;  /* 0x0000000419057291 */ /* 0x000fe2000f8e18ff */
[----:B------:R-:W-:Y:S01]  /*1950*/  R2UR UR35, R16 ;  /* 0x00000000102372ca */ /* 0x000fe200000e0000 */
[----:B------:R-:W-:Y:S01]  /*1960*/  UMOV UR27, URZ ;  /* 0x000000ff001b7c82 */ /* 0x000fe20008000000 */
[----:B------:R-:W-:-:S02]  /*1970*/  R2UR UR11, R197 ;  /* 0x00000000c50b72ca */ /* 0x000fc400000e0000 */
[----:B------:R-:W-:-:S04]  /*1980*/  LOP3.LUT R3, R3, 0xffffff00, RZ, 0xc0, !PT ;  /* 0xffffff0003037812 */ /* 0x000fc800078ec0ff */
[----:B------:R1:W2:Y:S01]  /*1990*/  SYNCS.PHASECHK.TRANS64.TRYWAIT P0, [UR5+0x48], R2 ;  /* 0x00004802ff0075a7 */ /* 0x0002a20008001105 */
[----:B------:R-:W-:-:S06]  /*19a0*/  R2UR UR5, R3 ;  /* 0x00000000030572ca */ /* 0x000fcc00000e0000 */
[----:B------:R-:W-:-:S07]  /*19b0*/  UIMAD UR11, UR11, 0x28, URZ ;  /* 0x000000280b0b78a4 */ /* 0x000fce000f8e02ff */
[----:B------:R-:W-:Y:S01]  /*19c0*/  ULOP3.LUT UR35, UR5, 0x80, UR35, 0xf8, !UPT ;  /* 0x0000008005237892 */ /* 0x000fe2000f8ef823 */
[----:B------:R-:W-:Y:S11]  /*19d0*/  BRA.U !UP0, `(.L_x_26) ;  /* 0x0000000108c07547 */ /* 0x000ff6000b800000 */
[----:B------:R-:W-:Y:S01]  /*19e0*/  UMOV UR16, UR21 ;  /* 0x0000001500107c82 */ /* 0x000fe20008000000 */
[----:B------:R-:W-:Y:S01]  /*19f0*/  UMOV UR6, UR25 ;  /* 0x0000001900067c82 */ /* 0x000fe20008000000 */
[----:B------:R-:W-:-:S05]  /*1a00*/  UMOV UR34, URZ ;  /* 0x000000ff00227c82 */ /* 0x000fca0008000000 */
.L_x_32:
[----:B------:R-:W-:Y:S01]  /*1a10*/  @P5 MOV R3, 0xa800 ;  /* 0x0000a80000035802 */ /* 0x000fe20000000f00 */
[----:B------:R-:W-:Y:S01]  /*1a20*/  ULEA UR33, UR6, UR4, 0x3 ;  /* 0x0000000406217291 */ /* 0x000fe2000f8e18ff */
[----:B-12-4-:R-:W-:Y:S11]  /*1a30*/  @P0 BRA `(.L_x_27) ;  /* 0x00000000000c0947 */ /* 0x016ff60003800000 */
[----:B------:R-:W-:Y:S04]  /*1a40*/  SHF.L.U32 R5, R15, 0x1f, RZ ;  /* 0x0000001f0f057819 */ /* 0x000fe800000006ff */
[----:B------:R-:W2:Y:S02]  /*1a50*/  SYNCS.PHASECHK.TRANS64.TRYWAIT P0, [UR33+0x48], R5 ;  /* 0x00004805ff0075a7 */ /* 0x000ea40008001121 */
[----:B--2---:R-:W-:Y:S05]  /*1a60*/  @!P0 BRA `(.L_x_28) ;  /* 0x00000064001c8947 */ /* 0x004fea0003800000 */
.L_x_27:
[----:B------:R2:W-:Y:S01]  /*1a70*/  @P5 SYNCS.ARRIVE.TRANS64 RZ, [UR33], R3 ;  /* 0x00000003ffff59a7 */ /* 0x0005e20008000021 */
[----:B------:R-:W-:Y:S02]  /*1a80*/  ULOP3.LUT UR5, UR24, 0x2, URZ, 0xfc, !UPT ;  /* 0x0000000218057892 */ /* 0x000fe4000f8efcff */
[----:B------:R-:W-:Y:S02]  /*1a90*/  UIADD3 UR16, UPT, UPT, UR16, 0x1, URZ ;  /* 0x0000000110107890 */ /* 0x000fe4000fffe0ff */
[----:B------:R-:W-:Y:S02]  /*1aa0*/  UISETP.NE.AND UP0, UPT, UR5, 0x2, UPT ;  /* 0x000000020500788c */ /* 0x000fe4000bf05270 */
[----:B------:R-:W-:Y:S07]  /*1ab0*/  UISETP.NE.AND UP2, UPT, UR16, 0x1, UPT ;  /* 0x000000011000788c */ /* 0x000fee000bf45270 */
[----:B------:R-:W-:Y:S05]  /*1ac0*/  BRA.U UP0, `(.L_x_29) ;  /* 0x0000000100047547 */ /* 0x000fea000b800000 */
[----:B------:R-:W-:Y:S05]  /*1ad0*/  BPT.TRAP 0x1 ;  /* 0x000000040000795c */ /* 0x000fea0000300000 */
.L_x_29:
[----:B------:R-:W-:Y:S04]  /*1ae0*/  BSSY.RECONVERGENT B0, `(.L_x_30) ;  /* 0x0000003000007945 */ /* 0x000fe80003800200 */
[----:B------:R-:W-:Y:S05]  /*1af0*/  @!P4 BRA `(.L_x_31) ;  /* 0x000000000004c947 */ /* 0x000fea0003800000 */
[----:B------:R-:W-:Y:S05]  /*1b00*/  BPT.TRAP 0x1 ;  /* 0x000000040000795c */ /* 0x000fea0000300000 */
.L_x_31:
[----:B------:R-:W-:Y:S05]  /*1b10*/  BSYNC.RECONVERGENT B0 ;  /* 0x0000000000007941 */ /* 0x000fea0003800200 */
.L_x_30:
[----:B------:R-:W-:Y:S02]  /*1b20*/  UIADD3 UR25, UPT, UPT, UR6, 0x1, URZ ;  /* 0x0000000106197890 */ /* 0x000fe4000fffe0ff */
[----:B------:R-:W-:Y:S02]  /*1b30*/  UIADD3 UR18, UP1, UPT, UR22, 0x80, URZ ;  /* 0x0000008016127890 */ /* 0x000fe4000ff3e0ff */
[----:B------:R-:W-:Y:S02]  /*1b40*/  UISETP.NE.AND UP0, UPT, UR25, 0x9, UPT ;  /* 0x000000091900788c */ /* 0x000fe4000bf05270 */
[----:B------:R-:W-:Y:S02]  /*1b50*/  ULEA UR32, UR6, UR4, 0xe ;  /* 0x0000000406207291 */ /* 0x000fe4000f8e70ff */
[----:B------:R-:W-:Y:S02]  /*1b60*/  USEL UR9, URZ, 0x1, UP0 ;  /* 0x00000001ff097887 */ /* 0x000fe40008000000 */
[----:B------:R-:W-:Y:S02]  /*1b70*/  USEL UR25, UR25, URZ, UP0 ;  /* 0x000000ff19197287 */ /* 0x000fe40008000000 */
[----:B------:R-:W-:Y:S02]  /*1b80*/  ULOP3.LUT UR33, UR33, 0xfefffff8, URZ, 0xc0, !UPT ;  /* 0xfefffff821217892 */ /* 0x000fe4000f8ec0ff */
[----:B------:R-:W-:Y:S01]  /*1b90*/  ULEA UR8, UR25, UR4, 0x3 ;  /* 0x0000000419087291 */ /* 0x000fe2000f8e18ff */
[----:B------:R-:W-:Y:S01]  /*1ba0*/  LOP3.LUT R15, R15, UR9, RZ, 0x3c, !PT ;  /* 0x000000090f0f7c12 */ /* 0x000fe2000f8e3cff */
[----:B------:R-:W-:Y:S02]  /*1bb0*/  UIADD3.X UR19, UPT, UPT, URZ, UR23, URZ, UP1, !UPT ;  /* 0x00000017ff137290 */ /* 0x000fe40008ffe4ff */
[----:B------:R-:W-:Y:S01]  /*1bc0*/  UIADD3 UR32, UPT, UPT, UR32, 0x5200, URZ ;  /* 0x0000520020207890 */ /* 0x000fe2000fffe0ff */
[----:B-1----:R-:W-:Y:S01]  /*1bd0*/  SHF.L.U32 R2, R15, 0x1f, RZ ;  /* 0x0000001f0f027819 */ /* 0x002fe200000006ff */
[----:B------:R-:W-:Y:S01]  /*1be0*/  UIMAD UR5, UR6, 0x1400, UR4 ;  /* 0x00001400060578a4 */ /* 0x000fe2000f8e0204 */
[----:B------:R-:W-:Y:S02]  /*1bf0*/  UMOV UR30, 0x0 ;  /* 0x00000000001e7882 */ /* 0x000fe40000000000 */
[----:B------:R4:W1:Y:S01]  /*1c00*/  SYNCS.PHASECHK.TRANS64.TRYWAIT P0, [UR8+0x48], R2 ;  /* 0x00004802ff0075a7 */ /* 0x0008620008001108 */
[----:B------:R-:W-:Y:S01]  /*1c10*/  UMOV UR31, 0x10000000 ;  /* 0x10000000001f7882 */ /* 0x000fe20000000000 */
[----:B------:R-:W-:Y:S02]  /*1c20*/  UIADD3 UR28, UP0, UPT, UR22, 0x180, URZ ;  /* 0x00000180161c7890 */ /* 0x000fe4000ff1e0ff */
[----:B------:R2:W-:Y:S01]  /*1c30*/  UTMALDG.3D.2CTA [UR32], [UR18], desc[UR30] ;  /* 0x00001e20120075b4 */ /* 0x0005e20008211000 */
[----:B------:R-:W-:Y:S02]  /*1c40*/  UIADD3 UR8, UPT, UPT, UR5, 0x29200, URZ ;  /* 0x0002920005087890 */ /* 0x000fe4000fffe0ff */
[----:B------:R-:W-:Y:S01]  /*1c50*/  UIADD3.X UR29, UPT, UPT, URZ, UR23, URZ, UP0, !UPT ;  /* 0x00000017ff1d7290 */ /* 0x000fe200087fe4ff */
[----:B------:R-:W-:Y:S01]  /*1c60*/  UMOV UR10, UR34 ;  /* 0x00000022000a7c82 */ /* 0x000fe20008000000 */
[----:B------:R-:W-:Y:S01]  /*1c70*/  UMOV UR12, UR36 ;  /* 0x00000024000c7c82 */ /* 0x000fe20008000000 */
[----:B------:R-:W-:Y:S01]  /*1c80*/  UMOV UR9, UR33 ;  /* 0x0000002100097c82 */ /* 0x000fe20008000000 */
[----:B------:R-:W-:Y:S01]  /*1c90*/  UMOV UR27, UR15 ;  /* 0x0000000f001b7c82 */ /* 0x000fe20008000000 */
[----:B------:R-:W-:Y:S04]  /*1ca0*/  UMOV UR6, UR25 ;  /* 0x0000001900067c82 */ /* 0x000fe80008000000 */
[----:B------:R4:W-:Y:S01]  /*1cb0*/  UTMALDG.3D.2CTA [UR8], [UR28], desc[UR30] ;  /* 0x00001e081c0075b4 */ /* 0x0009e20008211000 */
[----:B--2---:R-:W-:Y:S01]  /*1cc0*/  UIADD3 UR34, UPT, UPT, UR34, 0x80, URZ ;  /* 0x0000008022227890 */ /* 0x004fe2000fffe0ff */
[----:B------:R-:W-:Y:S11]  /*1cd0*/  BRA.U UP2, `(.L_x_32) ;  /* 0xfffffffd024c7547 */ /* 0x000ff6000b83ffff */
.L_x_26:
[----:B------:R-:W-:Y:S01]  /*1ce0*/  ULEA UR5, UR25, UR4, 0x3 ;  /* 0x0000000419057291 */ /* 0x000fe2000f8e18ff */
[----:B-1--4-:R-:W-:Y:S01]  /*1cf0*/  SHF.L.U32 R2, R15, 0x1f, RZ ;  /* 0x0000001f0f027819 */ /* 0x012fe200000006ff */
[----:B------:R-:W-:Y:S01]  /*1d00*/  @!P1 SYNCS.ARRIVE.TRANS64.A1T0 RZ, [UR4+0xa8], RZ ;  /* 0x0000a8ffffff99a7 */ /* 0x000fe20008100004 */
[----:B------:R-:W-:-:S06]  /*1d10*/  UISETP.GT.AND UP0, UPT, UR14, UR13, UPT ;  /* 0x0000000d0e00728c */ /* 0x000fcc000bf04270 */
[----:B--2---:R1:W2:Y:S03]  /*1d20*/  SYNCS.PHASECHK.TRANS64.TRYWAIT P0, [UR5+0x48], R2 ;  /* 0x00004802ff0075a7 */ /* 0x0042a60008001105 */
[----:B------:R-:W-:Y:S05]  /*1d30*/  BRA.U !UP0, `(.L_x_33) ;  /* 0x0000000108c07547 */ /* 0x000fea000b800000 */
[----:B------:R-:W-:Y:S01]  /*1d40*/  UIADD3 UR28, UPT, UPT, UR26, UR27, URZ ;  /* 0x0000001b1a1c7290 */ /* 0x000fe2000fffe0ff */
[----:B------:R-:W-:-:S11]  /*1d50*/  UMOV UR6, UR25 ;  /* 0x0000001900067c82 */ /* 0x000fd60008000000 */
.L_x_39:
[----:B--2---:R-:W-:Y:S01]  /*1d60*/  @P5 MOV R3, 0xa800 ;  /* 0x0000a80000035802 */ /* 0x004fe20000000f00 */
[----:B------:R-:W-:Y:S01]  /*1d70*/  ULEA UR17, UR6, UR4, 0x3 ;  /* 0x0000000406117291 */ /* 0x000fe2000f8e18ff */
[----:B-12---:R-:W-:Y:S11]  /*1d80*/  @P0 BRA `(.L_x_34) ;  /* 0x00000000000c0947 */ /* 0x006ff60003800000 */
[----:B------:R-:W-:Y:S04]  /*1d90*/  SHF.L.U32 R5, R15, 0x1f, RZ ;  /* 0x0000001f0f057819 */ /* 0x000fe800000006ff */
[----:B------:R-:W2:Y:S02]  /*1da0*/  SYNCS.PHASECHK.TRANS64.TRYWAIT P0, [UR17+0x48], R5 ;  /* 0x00004805ff0075a7 */ /* 0x000ea40008001111 */
[----:B--2---:R-:W-:Y:S05]  /*1db0*/  @!P0 BRA `(.L_x_35) ;  /* 0x0000006000608947 */ /* 0x004fea0003800000 */
.L_x_34:
[----:B------:R2:W-:Y:S01]  /*1dc0*/  @P5 SYNCS.ARRIVE.TRANS64 RZ, [UR17], R3 ;  /* 0x00000003ffff59a7 */ /* 0x0005e20008000011 */
[----:B------:R-:W-:Y:S04]  /*1dd0*/  ULOP3.LUT UR5, UR24, 0x2, URZ, 0xfc, !UPT ;  /* 0x0000000218057892 */ /* 0x000fe8000f8efcff */
[----:B------:R-:W-:Y:S09]  /*1de0*/  UISETP.NE.AND UP0, UPT, UR5, 0x2, UPT ;  /* 0x000000020500788c */ /* 0x000ff2000bf05270 */
[----:B------:R-:W-:Y:S05]  /*1df0*/  BRA.U UP0, `(.L_x_36) ;  /* 0x0000000100047547 */ /* 0x000fea000b800000 */
[----:B------:R-:W-:Y:S05]  /*1e00*/  BPT.TRAP 0x1 ;  /* 0x000000040000795c */ /* 0x000fea0000300000 */
.L_x_36:
[----:B------:R-:W-:Y:S04]  /*1e10*/  BSSY.RECONVERGENT B0, `(.L_x_37) ;  /* 0x0000003000007945 */ /* 0x000fe80003800200 */
[----:B------:R-:W-:Y:S05]  /*1e20*/  @!P4 BRA `(.L_x_38) ;  /* 0x000000000004c947 */ /* 0x000fea0003800000 */
[----:B------:R-:W-:Y:S05]  /*1e30*/  BPT.TRAP 0x1 ;  /* 0x000000040000795c */ /* 0x000fea0000300000 */
.L_x_38:
[----:B------:R-:W-:Y:S05]  /*1e40*/  BSYNC.RECONVERGENT B0 ;  /* 0x0000000000007941 */ /* 0x000fea0003800200 */
.L_x_37:
[----:B------:R-:W-:Y:S02]  /*1e50*/  UIADD3 UR25, UPT, UPT, UR6, 0x1, URZ ;  /* 0x0000000106197890 */ /* 0x000fe4000fffe0ff */
[----:B------:R-:W-:Y:S02]  /*1e60*/  ULEA UR16, UR6, UR4, 0xe ;  /* 0x0000000406107291 */ /* 0x000fe4000f8e70ff */
[----:B------:R-:W-:Y:S02]  /*1e70*/  UISETP.NE.AND UP0, UPT, UR25, 0x9, UPT ;  /* 0x000000091900788c */ /* 0x000fe4000bf05270 */
[----:B------:R-:W-:Y:S02]  /*1e80*/  UIADD3 UR38, UP1, UPT, UR22, 0x80, URZ ;  /* 0x0000008016267890 */ /* 0x000fe4000ff3e0ff */
[----:B------:R-:W-:Y:S02]  /*1e90*/  USEL UR9, URZ, 0x1, UP0 ;  /* 0x00000001ff097887 */ /* 0x000fe40008000000 */
[----:B------:R-:W-:Y:S02]  /*1ea0*/  USEL UR25, UR25, URZ, UP0 ;  /* 0x000000ff19197287 */ /* 0x000fe40008000000 */
[----:B------:R-:W-:Y:S02]  /*1eb0*/  ULOP3.LUT UR17, UR17, 0xfefffff8, URZ, 0xc0, !UPT ;  /* 0xfefffff811117892 */ /* 0x000fe4000f8ec0ff */
[----:B------:R-:W-:Y:S01]  /*1ec0*/  ULEA UR8, UR25, UR4, 0x3 ;  /* 0x0000000419087291 */ /* 0x000fe2000f8e18ff */
[----:B------:R-:W-:Y:S01]  /*1ed0*/  LOP3.LUT R15, R15, UR9, RZ, 0x3c, !PT ;  /* 0x000000090f0f7c12 */ /* 0x000fe2000f8e3cff */
[----:B------:R-:W-:Y:S02]  /*1ee0*/  USHF.L.U32 UR18, UR27, 0x7, URZ ;  /* 0x000000071b127899 */ /* 0x000fe400080006ff */
[----:B------:R-:W-:Y:S01]  /*1ef0*/  UIADD3 UR16, UPT, UPT, UR16, 0x5200, URZ ;  /* 0x0000520010107890 */ /* 0x000fe2000fffe0ff */
[----:B-1----:R-:W-:Y:S01]  /*1f00*/  SHF.L.U32 R2, R15, 0x1f, RZ ;  /* 0x0000001f0f027819 */ /* 0x002fe200000006ff */
[----:B------:R-:W-:Y:S02]  /*1f10*/  UIADD3.X UR39, UPT, UPT, URZ, UR23, URZ, UP1, !UPT ;  /* 0x00000017ff277290 */ /* 0x000fe40008ffe4ff */
[----:B------:R-:W-:Y:S01]  /*1f20*/  UIMAD UR5, UR6, 0x1400, UR4 ;  /* 0x00001400060578a4 */ /* 0x000fe2000f8e0204 */
[----:B------:R4:W1:Y:S01]  /*1f30*/  SYNCS.PHASECHK.TRANS64.TRYWAIT P0, [UR8+0x48], R2 ;  /* 0x00004802ff0075a7 */ /* 0x0008620008001108 */
[----:B------:R-:W-:Y:S02]  /*1f40*/  UIADD3 UR32, UP0, UPT, UR22, 0x180, URZ ;  /* 0x0000018016207890 */ /* 0x000fe4000ff1e0ff */
[----:B------:R-:W-:Y:S01]  /*1f50*/  UIADD3 UR8, UPT, UPT, UR5, 0x29200, URZ ;  /* 0x0002920005087890 */ /* 0x000fe2000fffe0ff */
[----:B------:R-:W-:Y:S01]  /*1f60*/  UMOV UR30, 0x0 ;  /* 0x00000000001e7882 */ /* 0x000fe20000000000 */
[----:B------:R-:W-:Y:S01]  /*1f70*/  UMOV UR31, 0x10000000 ;  /* 0x10000000001f7882 */ /* 0x000fe20000000000 */
[----:B------:R-:W-:Y:S01]  /*1f80*/  UMOV UR19, UR35 ;  /* 0x0000002300137c82 */ /* 0x000fe20008000000 */
[----:B------:R-:W-:Y:S01]  /*1f90*/  UMOV UR20, UR36 ;  /* 0x0000002400147c82 */ /* 0x000fe20008000000 */
[----:B------:R-:W-:Y:S01]  /*1fa0*/  UIADD3.X UR33, UPT, UPT, URZ, UR23, URZ, UP0, !UPT ;  /* 0x00000017ff217290 */ /* 0x000fe200087fe4ff */
[----:B------:R4:W-:Y:S01]  /*1fb0*/  UTMALDG.3D.2CTA [UR16], [UR38], desc[UR30] ;  /* 0x00001e10260075b4 */ /* 0x0009e20008211000 */
[----:B------:R-:W-:Y:S01]  /*1fc0*/  UIADD3 UR27, UPT, UPT, UR27, 0x1, URZ ;  /* 0x000000011b1b7890 */ /* 0x000fe2000fffe0ff */
[----:B------:R-:W-:Y:S01]  /*1fd0*/  UMOV UR12, UR36 ;  /* 0x00000024000c7c82 */ /* 0x000fe20008000000 */
[----:B------:R-:W-:Y:S01]  /*1fe0*/  UMOV UR9, UR17 ;  /* 0x0000001100097c82 */ /* 0x000fe20008000000 */
[----:B------:R-:W-:Y:S01]  /*1ff0*/  UMOV UR10, UR18 ;  /* 0x00000012000a7c82 */ /* 0x000fe20008000000 */
[----:B------:R-:W-:Y:S03]  /*2000*/  UISETP.NE.AND UP0, UPT, UR27, UR28, UPT ;  /* 0x0000001c1b00728c */ /* 0x000fe6000bf05270 */
[----:B------:R4:W-:Y:S01]  /*2010*/  UTMALDG.3D.2CTA [UR8], [UR32], desc[UR30] ;  /* 0x00001e08200075b4 */ /* 0x0009e20008211000 */
[----:B------:R-:W-:Y:S05]  /*2020*/  UMOV UR6, UR25 ;  /* 0x0000001900067c82 */ /* 0x000fea0008000000 */
[----:B----4-:R-:W-:Y:S05]  /*2030*/  BRA.U UP0, `(.L_x_39) ;  /* 0xfffffffd00487547 */ /* 0x010fea000b83ffff */
.L_x_33:
[----:B-1----:R-:W-:Y:S01]  /*2040*/  LEA R2, R14, UR4, 0x3 ;  /* 0x000000040e027c11 */ /* 0x002fe2000f8e18ff */
[----:B------:R-:W-:Y:S01]  /*2050*/  NOP ;  /* 0x0000000000007918 */ /* 0x000fe20000000000 */
[----:B--2---:R-:W-:Y:S02]  /*2060*/  SHF.L.U32 R3, R12, 0x1f, RZ ;  /* 0x0000001f0c037819 */ /* 0x004fe400000006ff */
[----:B------:R-:W-:Y:S02]  /*2070*/  LEA R4, R14, UR4, 0x4 ;  /* 0x000000040e047c11 */ /* 0x000fe4000f8e20ff */
[----:B------:R-:W1:Y:S02]  /*2080*/  SYNCS.PHASECHK.TRANS64.TRYWAIT P0, [R2+URZ+0xb0], R3 ;  /* 0x0000b003020075a7 */ /* 0x000e6400080011ff */
[----:B-1----:R-:W-:Y:S05]  /*2090*/  @!P0 BRA `(.L_x_40) ;  /* 0x0000005c00c08947 */ /* 0x002fea0003800000 */
.L_x_121:
[----:B------:R-:W2:Y:S01]  /*20a0*/  LDS.128 R4, [R4+0x140] ;  /* 0x0001400004047984 */ /* 0x000ea20000000c00 */
[----:B------:R-:W-:Y:S01]  /*20b0*/  ISETP.GE.AND P0, PT, R92, 0x1, PT ;  /* 0x000000015c00780c */ /* 0x000fe20003f06270 */
[----:B-1----:R-:W-:Y:S01]  /*20c0*/  VIADD R2, R2, 0xc0 ;  /* 0x000000c002027836 */ /* 0x002fe20000000000 */
[----:B------:R-:W-:Y:S01]  /*20d0*/  @!PT LDS RZ, [RZ] ;  /* 0x00000000fffff984 */ /* 0x000fe20000000800 */
[----:B------:R-:W-:Y:S01]  /*20e0*/  @!PT LDS RZ, [RZ] ;  /* 0x00000000fffff984 */ /* 0x000fe20000000800 */
[----:B------:R-:W-:Y:S01]  /*20f0*/  @!PT LDS RZ, [RZ] ;  /* 0x00000000fffff984 */ /* 0x000fe20000000800 */
[----:B------:R-:W-:Y:S01]  /*2100*/  @!PT LDS RZ, [RZ] ;  /* 0x00000000fffff984 */ /* 0x000fe20000000800 */
[----:B------:R1:W-:Y:S06]  /*2110*/  MEMBAR.ALL.CTA ;  /* 0x0000000000007992 */ /* 0x0003ec0000008000 */
[----:B-1----:R-:W1:Y:S01]  /*2120*/  FENCE.VIEW.ASYNC.S ;  /* 0x00000000000073c6 */ /* 0x002e620000000000 */
[----:B------:R-:W-:-:S04]  /*2130*/  PRMT R2, RZ, 0x654, R2 ;  /* 0x00000654ff027816 */ /* 0x000fc80000000002 */
[----:B-1----:R1:W-:Y:S01]  /*2140*/  SYNCS.ARRIVE.TRANS64.RED.A1T0 RZ, [R2+URZ], RZ ;  /* 0x000000ff02ff79a7 */ /* 0x0023e200081004ff */
[----:B--2---:R-:W-:-:S13]  /*2150*/  LOP3.LUT P2, RZ, R6, 0x1, RZ, 0xc0, !PT ;  /* 0x0000000106ff7812 */ /* 0x004fda000784c0ff */
[----:B------:R-:W-:Y:S01]  /*2160*/  @P2 SHF.R.U32.HI R3, RZ, 0x10, R5 ;  /* 0x00000010ff032819 */ /* 0x000fe20000011605 */
[----:B------:R-:W-:Y:S01]  /*2170*/  VOTEU.ANY UP0, P2 ;  /* 0x0000000000ff7886 */ /* 0x000fe20001000100 */
[----:B------:R-:W-:Y:S02]  /*2180*/  @P2 MOV R13, R4 ;  /* 0x00000004000d2202 */ /* 0x000fe40000000f00 */
[----:B------:R-:W-:Y:S02]  /*2190*/  @P2 R2UR.BROADCAST UR5, R3 ;  /* 0x00000000030522ca */ /* 0x000fe400008e0000 */
[----:B------:R-:W-:-:S11]  /*21a0*/  @P2 LOP3.LUT R11, R5, 0xffff, RZ, 0xc0, !PT ;  /* 0x0000ffff050b2812 */ /* 0x000fd600078ec0ff */
[----:B------:R-:W-:Y:S01]  /*21b0*/  @UP0 UMOV UR36, UR5 ;  /* 0x0000000500240c82 */ /* 0x000fe20008000000 */
[----:B-1----:R-:W-:Y:S05]  /*21c0*/  @!P0 BRA `(.L_x_41) ;  /* 0x0000000000b88947 */ /* 0x002fea0003800000 */
[----:B------:R-:W3:Y:S01]  /*21d0*/  LDC.64 R4, c[0x0][0xb18] ;  /* 0x0002c600ff047b82 */ /* 0x000ee20000000a00 */
[----:B------:R-:W-:-:S07]  /*21e0*/  ISETP.NE.AND P3, PT, R92, 0x1, PT ;  /* 0x000000015c00780c */ /* 0x000fce0003f65270 */
[----:B------:R-:W1:Y:S08]  /*21f0*/  LDC.64 R6, c[0x0][0xb10] ;  /* 0x0002c400ff067b82 */ /* 0x000e700000000a00 */
[----:B------:R-:W2:Y:S08]  /*2200*/  LDC R17, c[0x0][0xb20] ;  /* 0x0002c800ff117b82 */ /* 0x000eb00000000800 */
[----:B------:R-:W4:Y:S01]  /*2210*/  LDC R20, c[0x0][0xb0c] ;  /* 0x0002c300ff147b82 */ /* 0x000f220000000800 */
[----:B---3--:R-:W-:Y:S01]  /*2220*/  IMAD.HI.U32 R24, R0, R5, RZ ;  /* 0x0000000500187227 */ /* 0x008fe200078e00ff */
[----:B------:R-:W-:-:S06]  /*2230*/  ISETP.NE.AND P0, PT, R4, 0x1, PT ;  /* 0x000000010400780c */ /* 0x000fcc0003f05270 */
[----:B------:R-:W3:Y:S01]  /*2240*/  LDC.64 R2, c[0x0][0xb28] ;  /* 0x0002ca00ff027b82 */ /* 0x000ee20000000a00 */
[----:B-1----:R-:W-:-:S04]  /*2250*/  IMAD.HI.U32 R22, R9, R6, RZ ;  /* 0x0000000609167227 */ /* 0x002fc800078e00ff */
[----:B------:R-:W-:Y:S01]  /*2260*/  IMAD.HI.U32 R26, R13, R6, RZ ;  /* 0x000000060d1a7227 */ /* 0x000fe200078e00ff */
[----:B------:R-:W-:Y:S02]  /*2270*/  SHF.R.U32.HI R22, RZ, R7, R22 ;  /* 0x00000007ff167219 */ /* 0x000fe40000011616 */
[----:B--2---:R-:W-:Y:S01]  /*2280*/  SHF.R.U32.HI R19, RZ, R17, R24 ;  /* 0x00000011ff137219 */ /* 0x004fe20000011618 */
[----:B------:R-:W-:Y:S01]  /*2290*/  IMAD.HI.U32 R24, R11, R5, RZ ;  /* 0x000000050b187227 */ /* 0x000fe200078e00ff */
[----:B------:R-:W-:Y:S02]  /*22a0*/  SHF.R.U32.HI R26, RZ, R7, R26 ;  /* 0x00000007ff1a7219 */ /* 0x000fe4000001161a */
[----:B------:R-:W-:Y:S02]  /*22b0*/  SEL R19, R0, R19, !P0 ;  /* 0x0000001300137207 */ /* 0x000fe40004000000 */
[----:B------:R-:W-:Y:S02]  /*22c0*/  SHF.R.U32.HI R24, RZ, R17, R24 ;  /* 0x00000011ff187219 */ /* 0x000fe40000011618 */
[----:B----4-:R-:W-:-:S02]  /*22d0*/  ISETP.NE.AND P1, PT, R20, 0x1, PT ;  /* 0x000000011400780c */ /* 0x010fc40003f25270 */
[----:B------:R-:W-:Y:S02]  /*22e0*/  SEL R5, R11, R24, !P0 ;  /* 0x000000180b057207 */ /* 0x000fe40004000000 */
[----:B------:R-:W-:Y:S02]  /*22f0*/  SEL R21, R9, R22, !P1 ;  /* 0x0000001609157207 */ /* 0x000fe40004800000 */
[----:B------:R-:W-:Y:S01]  /*2300*/  SEL R7, R13, R26, !P1 ;  /* 0x0000001a0d077207 */ /* 0x000fe20004800000 */
[----:B---3--:R-:W-:Y:S01]  /*2310*/  IMAD.HI.U32 R22, R19, R2, RZ ;  /* 0x0000000213167227 */ /* 0x008fe200078e00ff */
[----:B------:R-:W-:-:S03]  /*2320*/  IADD3 R17, PT, PT, -R5, RZ, RZ ;  /* 0x000000ff05117210 */ /* 0x000fc60007ffe1ff */
        /* <DEDUP_REMOVED lines=11> */
[----:B------:R-:W-:-:S04]  /*23e0*/  @!P0 IMAD.HI.U32 R22, R7, R2, RZ ;  /* 0x0000000207168227 */ /* 0x000fc800078e00ff */
[----:B------:R-:W-:Y:S01]  /*23f0*/  IMAD.MOV R2, RZ, RZ, -R6 ;  /* 0x000000ffff027224 */ /* 0x000fe200078e0a06 */
[----:B------:R-:W-:-:S03]  /*2400*/  @!P0 SHF.R.U32.HI R22, RZ, R3, R22 ;  /* 0x00000003ff168219 */ /* 0x000fc60000011616 */
[----:B------:R-:W-:Y:S01]  /*2410*/  IMAD R2, R92, R2, R5 ;  /* 0x000000025c027224 */ /* 0x000fe200078e0205 */
        /* <DEDUP_REMOVED lines=9> */
.L_x_41:
[----:B------:R-:W1:Y:S02]  /*24b0*/  LDCU UR5, c[0x0][0xb30] ;  /* 0x00016600ff0577ac */ /* 0x000e640008000800 */
[----:B-1----:R-:W-:-:S09]  /*24c0*/  UISETP.NE.AND UP0, UPT, UR5, 0x1, UPT ;  /* 0x000000010500788c */ /* 0x002fd2000bf05270 */
[----:B------:R-:W-:Y:S05]  /*24d0*/  BRA.U UP0, `(.L_x_42) ;  /* 0x0000000100407547 */ /* 0x000fea000b800000 */
[----:B------:R-:W1:Y:S08]  /*24e0*/  LDC.64 R4, c[0x0][0xb10] ;  /* 0x0002c400ff047b82 */ /* 0x000e700000000a00 */
[----:B------:R-:W2:Y:S08]  /*24f0*/  LDC.64 R2, c[0x0][0xb18] ;  /* 0x0002c600ff027b82 */ /* 0x000eb00000000a00 */
[----:B------:R-:W4:Y:S08]  /*2500*/  LDC R6, c[0x0][0xb20] ;  /* 0x0002c800ff067b82 */ /* 0x000f300000000800 */
[----:B------:R-:W3:Y:S01]  /*2510*/  LDC R20, c[0x0][0xb0c] ;  /* 0x0002c300ff147b82 */ /* 0x000ee20000000800 */
[----:B-1----:R-:W-:-:S05]  /*2520*/  IMAD.HI.U32 R4, R13, R4, RZ ;  /* 0x000000040d047227 */ /* 0x002fca00078e00ff */
[----:B------:R-:W-:Y:S01]  /*2530*/  SHF.R.U32.HI R4, RZ, R5, R4 ;  /* 0x00000005ff047219 */ /* 0x000fe20000011604 */
[----:B--2---:R-:W-:Y:S01]  /*2540*/  IMAD.HI.U32 R3, R11, R3, RZ ;  /* 0x000000030b037227 */ /* 0x004fe200078e00ff */
[----:B------:R-:W-:-:S04]  /*2550*/  ISETP.NE.AND P0, PT, R2, 0x1, PT ;  /* 0x000000010200780c */ /* 0x000fc80003f05270 */
[----:B----4-:R-:W-:-:S04]  /*2560*/  SHF.R.U32.HI R6, RZ, R6, R3 ;  /* 0x00000006ff067219 */ /* 0x010fc80000011603 */
[----:B------:R-:W-:Y:S02]  /*2570*/  SEL R3, R11, R6, !P0 ;  /* 0x000000060b037207 */ /* 0x000fe40004000000 */
[----:B---3--:R-:W-:-:S04]  /*2580*/  ISETP.NE.AND P1, PT, R20, 0x1, PT ;  /* 0x000000011400780c */ /* 0x008fc80003f25270 */
[----:B------:R-:W-:-:S05]  /*2590*/  SEL R4, R13, R4, !P1 ;  /* 0x000000040d047207 */ /* 0x000fca0004800000 */
[----:B------:R-:W-:Y:S02]  /*25a0*/  IMAD.IADD R5, R3, 0x1, -R4 ;  /* 0x0000000103057824 */ /* 0x000fe400078e0a04 */
[----:B------:R-:W-:Y:S02]  /*25b0*/  IMAD.IADD R3, R4, 0x1, -R3 ;  /* 0x0000000104037824 */ /* 0x000fe400078e0a03 */
[----:B------:R-:W-:Y:S02]  /*25c0*/  IMAD R13, R5, R20, R13 ;  /* 0x00000014050d7224 */ /* 0x000fe400078e020d */
[----:B------:R-:W-:-:S07]  /*25d0*/  IMAD R11, R3, R2, R11 ;  /* 0x00000002030b7224 */ /* 0x000fce00078e020b */
.L_x_42:
[----:B------:R-:W-:Y:S01]  /*25e0*/  VIADD R14, R14, 0x1 ;  /* 0x000000010e0e7836 */ /* 0x000fe20000000000 */
[----:B------:R-:W-:Y:S01]  /*25f0*/  PLOP3.LUT P1, PT, PT, PT, PT, 0x80, 0x8 ;  /* 0x000000000008781c */ /* 0x000fe20003f2f070 */
[----:B------:R-:W-:Y:S02]  /*2600*/  IMAD.IADD R187, R13, 0x1, R196 ;  /* 0x000000010dbb7824 */ /* 0x000fe400078e02c4 */
[----:B------:R-:W-:Y:S01]  /*2610*/  IMAD.IADD R197, R11, 0x1, R186 ;  /* 0x000000010bc57824 */ /* 0x000fe200078e02ba */
[----:B------:R-:W-:-:S04]  /*2620*/  ISETP.NE.AND P0, PT, R14, 0x2, PT ;  /* 0x000000020e00780c */ /* 0x000fc80003f05270 */
[----:B------:R-:W-:Y:S02]  /*2630*/  SEL R3, RZ, 0x1, P0 ;  /* 0x00000001ff037807 */ /* 0x000fe40000000000 */
[----:B------:R-:W-:Y:S02]  /*2640*/  SEL R14, R14, RZ, P0 ;  /* 0x000000ff0e0e7207 */ /* 0x000fe40000000000 */
[----:B------:R-:W-:Y:S01]  /*2650*/  LOP3.LUT R12, R12, R3, RZ, 0x3c, !PT ;  /* 0x000000030c0c7212 */ /* 0x000fe200078e3cff */
[----:B------:R-:W-:Y:S06]  /*2660*/  @P2 BRA `(.L_x_43) ;  /* 0xfffffff000582947 */ /* 0x000fec000383ffff */
[----:B------:R-:W-:Y:S01]  /*2670*/  UIADD3 UR4, UPT, UPT, UR4, 0x48, URZ ;  /* 0x0000004804047890 */ /* 0x000fe2000fffe0ff */
[----:B------:R-:W-:-:S03]  /*2680*/  SHF.L.U32 R3, R15, 0x1f, RZ ;  /* 0x0000001f0f037819 */ /* 0x000fc600000006ff */
[----:B------:R-:W-:-:S09]  /*2690*/  ULEA UR5, UR25, UR4, 0x3 ;  /* 0x0000000419057291 */ /* 0x000fd2000f8e18ff */
[----:B------:R-:W1:Y:S02]  /*26a0*/  SYNCS.PHASECHK.TRANS64.TRYWAIT P0, [UR5], R3 ;  /* 0x00000003ff0075a7 */ /* 0x000e640008001105 */
[----:B-1----:R-:W-:Y:S05]  /*26b0*/  @!P0 BRA `(.L_x_44) ;  /* 0x00000058004c8947 */ /* 0x002fea0003800000 */
.L_x_123:
[----:B------:R-:W-:-:S04]  /*26c0*/  UIADD3 UR6, UPT, UPT, UR25, 0x1, URZ ;  /* 0x0000000119067890 */ /* 0x000fc8000fffe0ff */
[----:B------:R-:W-:-:S04]  /*26d0*/  UISETP.NE.AND UP0, UPT, UR6, 0x9, UPT ;  /* 0x000000090600788c */ /* 0x000fc8000bf05270 */
[----:B------:R-:W-:Y:S02]  /*26e0*/  USEL UR7, URZ, 0x1, UP0 ;  /* 0x00000001ff077887 */ /* 0x000fe40008000000 */
[----:B------:R-:W-:-:S04]  /*26f0*/  USEL UR6, UR6, URZ, UP0 ;  /* 0x000000ff06067287 */ /* 0x000fc80008000000 */
[----:B------:R-:W-:Y:S01]  /*2700*/  ULEA UR5, UR6, UR4, 0x3 ;  /* 0x0000000406057291 */ /* 0x000fe2000f8e18ff */
[----:B------:R-:W-:-:S04]  /*2710*/  LOP3.LUT R2, R15, UR7, RZ, 0x3c, !PT ;  /* 0x000000070f027c12 */ /* 0x000fc8000f8e3cff */
[----:B-1----:R-:W-:-:S04]  /*2720*/  SHF.L.U32 R3, R2, 0x1f, RZ ;  /* 0x0000001f02037819 */ /* 0x002fc800000006ff */
[----:B------:R-:W1:Y:S02]  /*2730*/  SYNCS.PHASECHK.TRANS64.TRYWAIT P0, [UR5], R3 ;  /* 0x00000003ff0075a7 */ /* 0x000e640008001105 */
[----:B-1----:R-:W-:Y:S05]  /*2740*/  @!P0 BRA `(.L_x_45) ;  /* 0x0000005800408947 */ /* 0x002fea0003800000 */
.L_x_125:
        /* <DEDUP_REMOVED lines=9> */
.L_x_127:
        /* <DEDUP_REMOVED lines=9> */
.L_x_129:
        /* <DEDUP_REMOVED lines=9> */
.L_x_131:
        /* <DEDUP_REMOVED lines=9> */
.L_x_133:
        /* <DEDUP_REMOVED lines=9> */
.L_x_135:
        /* <DEDUP_REMOVED lines=9> */
.L_x_137:
[----:B------:R-:W-:-:S04]  /*2ab0*/  UIADD3 UR6, UPT, UPT, UR6, 0x1, URZ ;  /* 0x0000000106067890 */ /* 0x000fc8000fffe0ff */
[----:B------:R-:W-:-:S04]  /*2ac0*/  UISETP.NE.AND UP0, UPT, UR6, 0x9, UPT ;  /* 0x000000090600788c */ /* 0x000fc8000bf05270 */
[----:B------:R-:W-:Y:S02]  /*2ad0*/  USEL UR5, URZ, 0x1, UP0 ;  /* 0x00000001ff057887 */ /* 0x000fe40008000000 */
[----:B------:R-:W-:-:S04]  /*2ae0*/  USEL UR6, UR6, URZ, UP0 ;  /* 0x000000ff06067287 */ /* 0x000fc80008000000 */
[----:B------:R-:W-:Y:S01]  /*2af0*/  ULEA UR6, UR6, UR4, 0x3 ;  /* 0x0000000406067291 */ /* 0x000fe2000f8e18ff */
[----:B-1----:R-:W-:-:S04]  /*2b00*/  LOP3.LUT R3, R2, UR5, RZ, 0x3c, !PT ;  /* 0x0000000502037c12 */ /* 0x002fc8000f8e3cff */
[----:B------:R-:W-:Y:S01]  /*2b10*/  SHF.L.U32 R3, R3, 0x1f, RZ ;  /* 0x0000001f03037819 */ /* 0x000fe200000006ff */
[----:B---3--:R-:W-:-:S07]  /*2b20*/  IMAD.U32 R0, RZ, RZ, UR6 ;  /* 0x00000006ff007e24 */ /* 0x008fce000f8e00ff */
.L_x_52:
[----:B-1----:R1:W2:Y:S02]  /*2b30*/  SYNCS.PHASECHK.TRANS64.TRYWAIT P0, [R0+URZ], R3 ;  /* 0x00000003000075a7 */ /* 0x0022a400080011ff */
[----:B--2---:R-:W-:Y:S05]  /*2b40*/  @!P0 NANOSLEEP.SYNCS 0x989680 ;  /* 0x009896800000895d */ /* 0x004fea0003900000 */
[----:B------:R-:W2:Y:S02]  /*2b50*/  @!P0 SYNCS.PHASECHK.TRANS64 P0, [R0+URZ], R3 ;  /* 0x00000003000085a7 */ /* 0x000ea400080010ff */
[----:B--2---:R-:W-:Y:S05]  /*2b60*/  @P0 EXIT ;  /* 0x000000000000094d */ /* 0x004fea0003800000 */
[----:B------:R-:W-:Y:S05]  /*2b70*/  BRA `(.L_x_52) ;  /* 0xfffffffc00ec7947 */ /* 0x000fea000383ffff */
.L_x_23:
[----:B------:R-:W-:-:S04]  /*2b80*/  UISETP.NE.AND UP1, UPT, UR37, URZ, UPT ;  /* 0x000000ff2500728c */ /* 0x000fc8000bf25270 */
[----:B------:R-:W-:-:S09]  /*2b90*/  UISETP.NE.OR UP1, UPT, UR10, 0x1, UP1 ;  /* 0x000000010a00788c */ /* 0x000fd20008f25670 */
[----:B------:R-:W-:Y:S05]  /*2ba0*/  BRA.U UP1, `(.L_x_53) ;  /* 0x00000005014c7547 */ /* 0x000fea000b800000 */
[----:B------:R-:W-:Y:S01]  /*2bb0*/  HFMA2 R3, -RZ, RZ, 0, 0 ;  /* 0x00000000ff037431 */ /* 0x000fe200000001ff */
[----:B------:R-:W-:Y:S01]  /*2bc0*/  ISETP.GE.U32.AND P2, PT, R5, 0x2, PT ;  /* 0x000000020500780c */ /* 0x000fe20003f46070 */
[----:B------:R-:W-:Y:S01]  /*2bd0*/  IMAD.MOV.U32 R12, RZ, RZ, 0x1 ;  /* 0x00000001ff0c7424 */ /* 0x000fe200078e00ff */
[----:B------:R-:W-:Y:S01]  /*2be0*/  CS2R R6, SRZ ;  /* 0x0000000000067805 */ /* 0x000fe2000001ff00 */
[----:B------:R-:W-:Y:S01]  /*2bf0*/  IMAD.MOV.U32 R4, RZ, RZ, RZ ;  /* 0x000000ffff047224 */ /* 0x000fe200078e00ff */
[----:B------:R-:W-:Y:S01]  /*2c00*/  UMOV UR4, 0x400 ;  /* 0x0000040000047882 */ /* 0x000fe20000000000 */
[----:B------:R-:W-:Y:S01]  /*2c10*/  UMOV UR6, URZ ;  /* 0x000000ff00067c82 */ /* 0x000fe20008000000 */
[----:B------:R-:W-:-:S12]  /*2c20*/  ULEA UR37, UR37, UR4, 0x18 ;  /* 0x0000000425257291 */ /* 0x000fd8000f8ec0ff */
.L_x_57:
[----:B------:R-:W-:Y:S02]  /*2c30*/  LEA R0, R3, UR37, 0x3 ;  /* 0x0000002503007c11 */ /* 0x000fe4000f8e18ff */
[----:B------:R-:W-:-:S03]  /*2c40*/  SHF.L.U32 R9, R4, 0x1f, RZ ;  /* 0x0000001f04097819 */ /* 0x000fc600000006ff */
[----:B------:R-:W-:Y:S01]  /*2c50*/  VIADD R8, R0, 0x120 ;  /* 0x0000012000087836 */ /* 0x000fe20000000000 */
[----:B------:R-:W1:Y:S02]  /*2c60*/  SYNCS.PHASECHK.TRANS64.TRYWAIT P0, [R0+URZ+0x110], R9 ;  /* 0x00011009000075a7 */ /* 0x000e6400080011ff */
[----:B-1----:R-:W-:Y:S05]  /*2c70*/  @!P0 BRA `(.L_x_54) ;  /* 0x00000054009c8947 */ /* 0x002fea0003800000 */
.L_x_138:
[----:B------:R-:W-:Y:S01]  /*2c80*/  ULEA UR5, UR6, UR37, 0x3 ;  /* 0x0000002506057291 */ /* 0x000fe2000f8e18ff */
[----:B------:R-:W-:Y:S01]  /*2c90*/  PRMT R8, RZ, 0x654, R8 ;  /* 0x00000654ff087816 */ /* 0x000fe20000000008 */
[----:B-1----:R-:W-:Y:S01]  /*2ca0*/  @!P2 IMAD.MOV.U32 R9, RZ, RZ, 0x10 ;  /* 0x00000010ff09a424 */ /* 0x002fe200078e00ff */
[----:B------:R-:W-:Y:S01]  /*2cb0*/  SHF.L.U32 R11, R12, 0x1f, RZ ;  /* 0x0000001f0c0b7819 */ /* 0x000fe200000006ff */
[----:B------:R-:W-:Y:S01]  /*2cc0*/  UIADD3 UR4, UPT, UPT, UR5, 0xb0, URZ ;  /* 0x000000b005047890 */ /* 0x000fe2000fffe0ff */
[----:B------:R1:W-:Y:S05]  /*2cd0*/  SYNCS.ARRIVE.TRANS64.RED.A1T0 RZ, [R8+URZ], RZ ;  /* 0x000000ff08ff79a7 */ /* 0x0003ea00081004ff */
[----:B------:R-:W-:Y:S01]  /*2ce0*/  IMAD.U32 R0, RZ, RZ, UR4 ;  /* 0x00000004ff007e24 */ /* 0x000fe2000f8e00ff */
[----:B------:R-:W2:Y:S04]  /*2cf0*/  SYNCS.PHASECHK.TRANS64.TRYWAIT P0, [UR5+0xc0], R11 ;  /* 0x0000c00bff0075a7 */ /* 0x000ea80008001105 */
[----:B------:R-:W-:Y:S01]  /*2d00*/  PRMT R13, R5, 0x654, R0 ;  /* 0x00000654050d7816 */ /* 0x000fe20000000000 */
[----:B-12---:R-:W-:Y:S06]  /*2d10*/  @!P0 BRA `(.L_x_55) ;  /* 0x0000005400888947 */ /* 0x006fec0003800000 */
.L_x_140:
[----:B------:R-:W-:Y:S01]  /*2d20*/  ULEA UR4, UR6, UR37, 0x4 ;  /* 0x0000002506047291 */ /* 0x000fe2000f8e20ff */
[----:B------:R-:W-:Y:S01]  /*2d30*/  SEL R2, R13, R2, !P2 ;  /* 0x000000020d027207 */ /* 0x000fe20005000000 */
[----:B------:R-:W-:Y:S01]  /*2d40*/  UIADD3 UR5, UPT, UPT, UR5, 0xb0, URZ ;  /* 0x000000b005057890 */ /* 0x000fe2000fffe0ff */
[----:B-1----:R-:W-:Y:S01]  /*2d50*/  LEA R0, R7, UR37, 0x3 ;  /* 0x0000002507007c11 */ /* 0x002fe2000f8e18ff */
[----:B------:R-:W-:Y:S01]  /*2d60*/  UIADD3 UR4, UPT, UPT, UR4, 0x140, URZ ;  /* 0x0000014004047890 */ /* 0x000fe2000fffe0ff */
[----:B------:R1:W-:Y:S01]  /*2d70*/  @!P2 SYNCS.ARRIVE.TRANS64.RED RZ, [R2+URZ], R9 ;  /* 0x0000000902ffa9a7 */ /* 0x0003e200080004ff */
[----:B------:R-:W-:Y:S01]  /*2d80*/  UIADD3 UR6, UPT, UPT, UR6, 0x1, URZ ;  /* 0x0000000106067890 */ /* 0x000fe2000fffe0ff */
[----:B------:R-:W-:-:S03]  /*2d90*/  VIADD R3, R3, 0x1 ;  /* 0x0000000103037836 */ /* 0x000fc60000000000 */
[----:B------:R-:W-:Y:S02]  /*2da0*/  UISETP.NE.AND UP0, UPT, UR6, 0x2, UPT ;  /* 0x000000020600788c */ /* 0x000fe4000bf05270 */
[----:B------:R-:W-:Y:S01]  /*2db0*/  ISETP.NE.AND P0, PT, R3, 0x2, PT ;  /* 0x000000020300780c */ /* 0x000fe20003f05270 */
[----:B------:R-:W-:Y:S06]  /*2dc0*/  UGETNEXTWORKID.BROADCAST [UR4], [UR5] ;  /* 0x00000000040073ca */ /* 0x000fec0008000100 */
[----:B------:R-:W-:Y:S02]  /*2dd0*/  USEL UR4, URZ, 0x1, UP0 ;  /* 0x00000001ff047887 */ /* 0x000fe40008000000 */
[----:B------:R-:W-:-:S04]  /*2de0*/  USEL UR6, UR6, URZ, UP0 ;  /* 0x000000ff06067287 */ /* 0x000fc80008000000 */
[----:B------:R-:W-:Y:S02]  /*2df0*/  LOP3.LUT R12, R12, UR4, RZ, 0x3c, !PT ;  /* 0x000000040c0c7c12 */ /* 0x000fe4000f8e3cff */
[----:B-1----:R-:W-:-:S04]  /*2e00*/  SHF.L.U32 R9, R6, 0x1f, RZ ;  /* 0x0000001f06097819 */ /* 0x002fc800000006ff */
[----:B------:R-:W1:Y:S02]  /*2e10*/  SYNCS.PHASECHK.TRANS64.TRYWAIT P1, [R0+URZ+0xb0], R9 ;  /* 0x0000b009000075a7 */ /* 0x000e6400080211ff */
[----:B-1----:R-:W-:Y:S05]  /*2e20*/  @!P1 BRA `(.L_x_56) ;  /* 0x00000054005c9947 */ /* 0x002fea0003800000 */
.L_x_141:
[C---:B------:R-:W-:Y:S01]  /*2e30*/  LEA R8, R7.reuse, UR37, 0x4 ;  /* 0x0000002507087c11 */ /* 0x040fe2000f8e20ff */
[----:B------:R-:W-:Y:S01]  /*2e40*/  VIADD R7, R7, 0x1 ;  /* 0x0000000107077836 */ /* 0x000fe20000000000 */
[----:B------:R-:W-:Y:S01]  /*2e50*/  SEL R3, R3, RZ, P0 ;  /* 0x000000ff03037207 */ /* 0x000fe20000000000 */
[----:B-1----:R-:W-:-:S03]  /*2e60*/  VIADD R0, R0, 0xc0 ;  /* 0x000000c000007836 */ /* 0x002fc60000000000 */
[----:B------:R-:W1:Y:S01]  /*2e70*/  LDS.128 R8, [R8+0x140] ;  /* 0x0001400008087984 */ /* 0x000e620000000c00 */
[C---:B------:R-:W-:Y:S02]  /*2e80*/  ISETP.NE.AND P1, PT, R7.reuse, 0x2, PT ;  /* 0x000000020700780c */ /* 0x040fe40003f25270 */
[----:B------:R-:W-:Y:S01]  /*2e90*/  PRMT R0, RZ, 0x654, R0 ;  /* 0x00000654ff007816 */ /* 0x000fe20000000000 */
[----:B------:R-:W-:Y:S01]  /*2ea0*/  @!PT LDS RZ, [RZ] ;  /* 0x00000000fffff984 */ /* 0x000fe20000000800 */
[----:B------:R-:W-:Y:S01]  /*2eb0*/  @!PT LDS RZ, [RZ] ;  /* 0x00000000fffff984 */ /* 0x000fe20000000800 */
[----:B------:R-:W-:Y:S01]  /*2ec0*/  @!PT LDS RZ, [RZ] ;  /* 0x00000000fffff984 */ /* 0x000fe20000000800 */
[----:B------:R-:W-:Y:S01]  /*2ed0*/  @!PT LDS RZ, [RZ] ;  /* 0x00000000fffff984 */ /* 0x000fe20000000800 */
[----:B------:R2:W-:Y:S06]  /*2ee0*/  MEMBAR.ALL.CTA ;  /* 0x0000000000007992 */ /* 0x0005ec0000008000 */
[----:B--2---:R-:W2:Y:S01]  /*2ef0*/  FENCE.VIEW.ASYNC.S ;  /* 0x00000000000073c6 */ /* 0x004ea20000000000 */
[----:B------:R-:W-:Y:S01]  /*2f00*/  SEL R7, R7, RZ, P1 ;  /* 0x000000ff07077207 */ /* 0x000fe20000800000 */
[----:B--2---:R2:W-:Y:S01]  /*2f10*/  SYNCS.ARRIVE.TRANS64.RED.A1T0 RZ, [R0+URZ], RZ ;  /* 0x000000ff00ff79a7 */ /* 0x0045e200081004ff */
[----:B-1----:R-:W-:-:S02]  /*2f20*/  LOP3.LUT P3, RZ, R10, 0x1, RZ, 0xc0, !PT ;  /* 0x000000010aff7812 */ /* 0x002fc4000786c0ff */
[----:B------:R-:W-:Y:S02]  /*2f30*/  SEL R9, RZ, 0x1, P0 ;  /* 0x00000001ff097807 */ /* 0x000fe40000000000 */
[----:B------:R-:W-:Y:S02]  /*2f40*/  SEL R11, RZ, 0x1, P1 ;  /* 0x00000001ff0b7807 */ /* 0x000fe40000800000 */
[----:B------:R-:W-:Y:S02]  /*2f50*/  LOP3.LUT R4, R4, R9, RZ, 0x3c, !PT ;  /* 0x0000000904047212 */ /* 0x000fe400078e3cff */
[----:B------:R-:W-:-:S05]  /*2f60*/  LOP3.LUT R6, R6, R11, RZ, 0x3c, !PT ;  /* 0x0000000b06067212 */ /* 0x000fca00078e3cff */
[----:B--2---:R-:W-:Y:S05]  /*2f70*/  @P3 BRA `(.L_x_57) ;  /* 0xfffffffc002c3947 */ /* 0x004fea000383ffff */
[----:B------:R-:W-:Y:S01]  /*2f80*/  ULEA UR5, UR6, UR37, 0x3 ;  /* 0x0000002506057291 */ /* 0x000fe2000f8e18ff */
[----:B------:R-:W-:-:S08]  /*2f90*/  SHF.L.U32 R3, R12, 0x1f, RZ ;  /* 0x0000001f0c037819 */ /* 0x000fd000000006ff */
[----:B------:R-:W1:Y:S02]  /*2fa0*/  SYNCS.PHASECHK.TRANS64 P0, [UR5+0xc0], R3 ;  /* 0x0000c003ff0075a7 */ /* 0x000e640008001005 */
[----:B-1----:R-:W-:Y:S05]  /*2fb0*/  @P0 BRA `(.L_x_58) ;  /* 0x0000000000080947 */ /* 0x002fea0003800000 */
[----:B------:R-:W1:Y:S02]  /*2fc0*/  SYNCS.PHASECHK.TRANS64.TRYWAIT P0, [UR5+0xc0], R3 ;  /* 0x0000c003ff0075a7 */ /* 0x000e640008001105 */
[----:B-1----:R-:W-:Y:S05]  /*2fd0*/  @!P0 BRA `(.L_x_59) ;  /* 0x0000005400048947 */ /* 0x002fea0003800000 */
.L_x_58:
[----:B------:R-:W-:-:S04]  /*2fe0*/  UIADD3 UR4, UPT, UPT, UR6, 0x1, URZ ;  /* 0x0000000106047890 */ /* 0x000fc8000fffe0ff */
[----:B------:R-:W-:-:S04]  /*2ff0*/  UISETP.NE.AND UP0, UPT, UR4, 0x2, UPT ;  /* 0x000000020400788c */ /* 0x000fc8000bf05270 */
[----:B------:R-:W-:Y:S02]  /*3000*/  USEL UR7, URZ, 0x1, UP0 ;  /* 0x00000001ff077887 */ /* 0x000fe40008000000 */
[----:B------:R-:W-:-:S04]  /*3010*/  USEL UR4, UR4, URZ, UP0 ;  /* 0x000000ff04047287 */ /* 0x000fc80008000000 */
[----:B------:R-:W-:Y:S01]  /*3020*/  ULEA UR4, UR4, UR37, 0x3 ;  /* 0x0000002504047291 */ /* 0x000fe2000f8e18ff */
[----:B-1----:R-:W-:-:S04]  /*3030*/  LOP3.LUT R3, R12, UR7, RZ, 0x3c, !PT ;  /* 0x000000070c037c12 */ /* 0x002fc8000f8e3cff */
[----:B------:R-:W-:-:S04]  /*3040*/  SHF.L.U32 R0, R3, 0x1f, RZ ;  /* 0x0000001f03007819 */ /* 0x000fc800000006ff */
[----:B------:R-:W1:Y:S02]  /*3050*/  SYNCS.PHASECHK.TRANS64 P0, [UR4+0xc0], R0 ;  /* 0x0000c000ff0075a7 */ /* 0x000e640008001004 */
[----:B-1----:R-:W-:Y:S05]  /*3060*/  @P0 EXIT ;  /* 0x000000000000094d */ /* 0x002fea0003800000 */
[----:B------:R-:W-:Y:S02]  /*3070*/  SHF.L.U32 R3, R3, 0x1f, RZ ;  /* 0x0000001f03037819 */ /* 0x000fe400000006ff */
[----:B------:R-:W-:-:S07]  /*3080*/  MOV R0, UR4 ;  /* 0x0000000400007c02 */ /* 0x000fce0008000f00 */
.L_x_60:
[----:B-1----:R1:W2:Y:S02]  /*3090*/  SYNCS.PHASECHK.TRANS64.TRYWAIT P0, [R0+URZ+0xc0], R3 ;  /* 0x0000c003000075a7 */ /* 0x0022a400080011ff */
[----:B--2---:R-:W-:Y:S05]  /*30a0*/  @!P0 NANOSLEEP.SYNCS 0x989680 ;  /* 0x009896800000895d */ /* 0x004fea0003900000 */
[----:B------:R-:W2:Y:S02]  /*30b0*/  @!P0 SYNCS.PHASECHK.TRANS64 P0, [R0+URZ+0xc0], R3 ;  /* 0x0000c003000085a7 */ /* 0x000ea400080010ff */
[----:B--2---:R-:W-:Y:S05]  /*30c0*/  @P0 EXIT ;  /* 0x000000000000094d */ /* 0x004fea0003800000 */
[----:B------:R-:W-:Y:S05]  /*30d0*/  BRA `(.L_x_60) ;  /* 0xfffffffc00ec7947 */ /* 0x000fea000383ffff */
.L_x_53:
[----:B------:R-:W-:Y:S05]  /*30e0*/  BRA.U UP4, `(.L_x_61) ;  /* 0x0000001104d87547 */ /* 0x000fea000b800000 */
[----:B------:R-:W-:Y:S01]  /*30f0*/  UMOV UR4, 0x40 ;  /* 0x0000004000047882 */ /* 0x000fe20000000000 */
[----:B------:R-:W-:Y:S01]  /*3100*/  NOP ;  /* 0x0000000000007918 */ /* 0x000fe20000000000 */
[----:B------:R-:W-:Y:S01]  /*3110*/  ULEA UR4, UR37, UR4, 0x18 ;  /* 0x0000000425047291 */ /* 0x000fe2000f8ec0ff */
[----:B------:R-:W-:Y:S02]  /*3120*/  UMOV UR5, 0x400 ;  /* 0x0000040000057882 */ /* 0x000fe40000000000 */
[----:B------:R-:W-:-:S06]  /*3130*/  ULEA UR37, UR37, UR5, 0x18 ;  /* 0x0000000525257291 */ /* 0x000fcc000f8ec0ff */
[----:B------:R-:W1:Y:S02]  /*3140*/  LDS.U8 R2, [UR4+0x1c] ;  /* 0x00001c04ff027984 */ /* 0x000e640008000000 */
[----:B-1----:R-:W-:-:S13]  /*3150*/  ISETP.NE.AND P0, PT, R2, RZ, PT ;  /* 0x000000ff0200720c */ /* 0x002fda0003f05270 */
[----:B------:R-:W-:Y:S05]  /*3160*/  @P0 BRA `(.L_x_62) ;  /* 0x0000000400080947 */ /* 0x000fea0003800000 */
[----:B------:R-:W-:Y:S02]  /*3170*/  UISETP.NE.U32.AND UP0, UPT, UR9, 0x1, UPT ;  /* 0x000000010900788c */ /* 0x000fe4000bf05070 */
[----:B------:R-:W-:-:S07]  /*3180*/  UIADD3 UR6, UPT, UPT, UR4, 0x8, URZ ;  /* 0x0000000804067890 */ /* 0x000fce000fffe0ff */
[----:B------:R-:W-:Y:S05]  /*3190*/  BRA.U !UP0, `(.L_x_63) ;  /* 0x00000001089c7547 */ /* 0x000fea000b800000 */
[----:B------:R-:W-:Y:S01]  /*31a0*/  ELECT P0, URZ, PT ;  /* 0x0000000000ff782f */ /* 0x000fe20003800000 */
[----:B------:R-:W-:-:S12]  /*31b0*/  BSSY B0, `(.L_x_63) ;  /* 0x0000025000007945 */ /* 0x000fd80003800000 */
[----:B------:R-:W-:Y:S05]  /*31c0*/  @!P0 BRA `(.L_x_64) ;  /* 0x00000000008c8947 */ /* 0x000fea0003800000 */
[----:B------:R-:W-:-:S05]  /*31d0*/  UMOV UR5, 0x10 ;  /* 0x0000001000057882 */ /* 0x000fca0000000000 */
[----:B------:R-:W-:Y:S04]  /*31e0*/  DEPBAR.LE SB1, 0x36 ;  /* 0x00009d800000791a */ /* 0x000fe80000000000 */
[----:B------:R-:W1:Y:S02]  /*31f0*/  UTCATOMSWS.2CTA.FIND_AND_SET.ALIGN UP1, UR5, UR5 ;  /* 0x00000005000575e3 */ /* 0x000e640008220800 */
[----:B-1----:R-:W-:Y:S01]  /*3200*/  MOV R10, UR5 ;  /* 0x00000005000a7c02 */ /* 0x002fe20008000f00 */
[----:B------:R-:W-:Y:S06]  /*3210*/  BRA.U UP1, `(.L_x_65) ;  /* 0x0000000101187547 */ /* 0x000fec000b800000 */
.L_x_66:
[----:B------:R-:W-:Y:S05]  /*3220*/  NANOSLEEP 0x64 ;  /* 0x000000640000795d */ /* 0x000fea0003800000 */
[----:B------:R-:W-:-:S05]  /*3230*/  UMOV UR5, 0x10 ;  /* 0x0000001000057882 */ /* 0x000fca0000000000 */
[----:B------:R-:W-:Y:S04]  /*3240*/  DEPBAR.LE SB1, 0x36 ;  /* 0x00009d800000791a */ /* 0x000fe80000000000 */
[----:B------:R-:W1:Y:S02]  /*3250*/  UTCATOMSWS.2CTA.FIND_AND_SET.ALIGN UP1, UR5, UR5 ;  /* 0x00000005000575e3 */ /* 0x000e640008220800 */
[----:B-1----:R-:W-:Y:S01]  /*3260*/  MOV R10, UR5 ;  /* 0x00000005000a7c02 */ /* 0x002fe20008000f00 */
[----:B------:R-:W-:Y:S05]  /*3270*/  BRA.U !UP1, `(.L_x_66) ;  /* 0xfffffffd09e87547 */ /* 0x000fea000b83ffff */
.L_x_65:
[----:B------:R-:W1:Y:S01]  /*3280*/  LDS R6, [UR4+0x10] ;  /* 0x00001004ff067984 */ /* 0x000e620008000800 */
[----:B------:R-:W-:Y:S01]  /*3290*/  IMAD.U32 R3, RZ, RZ, UR37 ;  /* 0x00000025ff037e24 */ /* 0x000fe2000f8e00ff */
[----:B------:R-:W-:-:S03]  /*32a0*/  MOV R2, UR8 ;  /* 0x0000000800027c02 */ /* 0x000fc60008000f00 */
[----:B------:R-:W-:Y:S01]  /*32b0*/  VIADD R3, R3, 0x160 ;  /* 0x0000016003037836 */ /* 0x000fe20000000000 */
[----:B-1----:R-:W-:-:S04]  /*32c0*/  SHF.L.U32 R6, R6, 0x1f, RZ ;  /* 0x0000001f06067819 */ /* 0x002fc800000006ff */
[----:B------:R-:W1:Y:S02]  /*32d0*/  SYNCS.PHASECHK.TRANS64.TRYWAIT P0, [UR4+0x8], R6 ;  /* 0x00000806ff0075a7 */ /* 0x000e640008001104 */
[----:B-1----:R-:W-:Y:S05]  /*32e0*/  @P0 BRA `(.L_x_67) ;  /* 0x0000000000080947 */ /* 0x002fea0003800000 */
[----:B------:R-:W1:Y:S02]  /*32f0*/  SYNCS.PHASECHK.TRANS64.TRYWAIT P0, [UR4+0x8], R6 ;  /* 0x00000806ff0075a7 */ /* 0x000e640008001104 */
[----:B-1----:R-:W-:Y:S05]  /*3300*/  @!P0 BRA `(.L_x_68) ;  /* 0x0000005000508947 */ /* 0x002fea0003800000 */
.L_x_67:
[----:B-1----:R-:W-:Y:S01]  /*3310*/  HFMA2 R5, -RZ, RZ, 0, 5.9604644775390625e-08 ;  /* 0x00000001ff057431 */ /* 0x002fe200000001ff */
[----:B------:R-:W-:Y:S01]  /*3320*/  UPRMT UR5, UR8, 0x654, UR6 ;  /* 0x0000065408057896 */ /* 0x000fe20008000006 */
[----:B------:R-:W-:Y:S01]  /*3330*/  IMAD.MOV.U32 R7, RZ, RZ, 0xffff ;  /* 0x0000ffffff077424 */ /* 0x000fe200078e00ff */
[----:B------:R-:W-:Y:S01]  /*3340*/  PRMT R2, R2, 0x654, R3 ;  /* 0x0000065402027816 */ /* 0x000fe20000000003 */
[----:B------:R-:W-:Y:S02]  /*3350*/  IMAD.MOV.U32 R6, RZ, RZ, 0x4 ;  /* 0x00000004ff067424 */ /* 0x000fe400078e00ff */
[----:B------:R-:W-:Y:S01]  /*3360*/  IMAD.SHL.U32 R9, R10, 0x20, RZ ;  /* 0x000000200a097824 */ /* 0x000fe200078e00ff */
[----:B------:R-:W-:Y:S02]  /*3370*/  MOV R3, UR5 ;  /* 0x0000000500037c02 */ /* 0x000fe40008000f00 */
[-C--:B------:R-:W-:Y:S01]  /*3380*/  SHF.L.U32 R8, R7, R10.reuse, RZ ;  /* 0x0000000a07087219 */ /* 0x080fe200000006ff */
[----:B------:R1:W-:Y:S01]  /*3390*/  SYNCS.ARRIVE.TRANS64.RED RZ, [UR5], R6 ;  /* 0x00000006ffff79a7 */ /* 0x0003e20008000405 */
[----:B------:R-:W-:Y:S01]  /*33a0*/  SHF.L.U32 R7, R5, R10, RZ ;  /* 0x0000000a05077219 */ /* 0x000fe200000006ff */
[----:B------:R1:W-:Y:S04]  /*33b0*/  STS [UR37+0x160], R9 ;  /* 0x00016009ff007988 */ /* 0x0003e80008000825 */
[----:B------:R1:W-:Y:S04]  /*33c0*/  STAS [R2.64], R10 ;  /* 0x0000000a02007dbd */ /* 0x0003e8000c0008ff */
[----:B------:R1:W-:Y:S04]  /*33d0*/  ATOMS.OR RZ, [UR4+0x14], R8 ;  /* 0x00001408ffff798c */ /* 0x0003e8000b000004 */
[----:B------:R1:W-:Y:S04]  /*33e0*/  ATOMS.OR RZ, [UR4+0x18], R7 ;  /* 0x00001807ffff798c */ /* 0x0003e8000b000004 */
[----:B------:R1:W-:Y:S02]  /*33f0*/  ATOMS.XOR RZ, [UR4+0x10], R5 ;  /* 0x00001005ffff798c */ /* 0x0003e4000b800004 */
.L_x_64:
[----:B------:R-:W-:Y:S05]  /*3400*/  BSYNC B0 ;  /* 0x0000000000007941 */ /* 0x000fea0003800000 */
.L_x_63:
[----:B------:R-:W-:Y:S05]  /*3410*/  BRA.U UP0, `(.L_x_69) ;  /* 0x00000001006c7547 */ /* 0x000fea000b800000 */
[----:B------:R-:W-:-:S03]  /*3420*/  UMOV UR5, 0xffffffff ;  /* 0xffffffff00057882 */ /* 0x000fc60000000000 */
[----:B------:R-:W-:Y:S05]  /*3430*/  BRA.DIV UR5, `(.L_x_70) ;  /* 0x00000052051c7947 */ /* 0x000fea000b800000 */
[----:B------:R-:W-:-:S13]  /*3440*/  ELECT P6, URZ, PT ;  /* 0x0000000000ff782f */ /* 0x000fda00038c0000 */
.L_x_145:
[----:B------:R-:W-:Y:S05]  /*3450*/  @!P6 BRA `(.L_x_69) ;  /* 0x00000000005ce947 */ /* 0x000fea0003800000 */
[----:B-1----:R-:W1:Y:S02]  /*3460*/  LDS R3, [UR4+0x10] ;  /* 0x00001004ff037984 */ /* 0x002e640008000800 */
[----:B-1----:R-:W-:-:S04]  /*3470*/  SHF.L.U32 R3, R3, 0x1f, RZ ;  /* 0x0000001f03037819 */ /* 0x002fc800000006ff */
[----:B------:R-:W1:Y:S02]  /*3480*/  SYNCS.PHASECHK.TRANS64.TRYWAIT P0, [UR4+0x8], R3 ;  /* 0x00000803ff0075a7 */ /* 0x000e640008001104 */
[----:B-1----:R-:W-:Y:S05]  /*3490*/  @P0 BRA `(.L_x_71) ;  /* 0x0000000000080947 */ /* 0x002fea0003800000 */
[----:B------:R-:W1:Y:S02]  /*34a0*/  SYNCS.PHASECHK.TRANS64.TRYWAIT P0, [UR4+0x8], R3 ;  /* 0x00000803ff0075a7 */ /* 0x000e640008001104 */
[----:B-1----:R-:W-:Y:S05]  /*34b0*/  @!P0 BRA `(.L_x_72) ;  /* 0x00000050001c8947 */ /* 0x002fea0003800000 */
.L_x_71:
[----:B------:R-:W2:Y:S01]  /*34c0*/  LDS R6, [UR37+0x160] ;  /* 0x00016025ff067984 */ /* 0x000ea20008000800 */
[----:B-1----:R-:W-:Y:S02]  /*34d0*/  HFMA2 R2, -RZ, RZ, 0, 5.9604644775390625e-08 ;  /* 0x00000001ff027431 */ /* 0x002fe400000001ff */
[----:B------:R-:W-:Y:S01]  /*34e0*/  IMAD.MOV.U32 R3, RZ, RZ, 0xffff ;  /* 0x0000ffffff037424 */ /* 0x000fe200078e00ff */
[----:B------:R-:W-:Y:S01]  /*34f0*/  UPRMT UR5, UR8, 0x654, UR6 ;  /* 0x0000065408057896 */ /* 0x000fe20008000006 */
[----:B--2---:R-:W-:-:S03]  /*3500*/  IMAD.SHL.U32 R5, R6, 0x20, RZ ;  /* 0x0000002006057824 */ /* 0x004fc600078e00ff */
[-C--:B------:R-:W-:Y:S02]  /*3510*/  SHF.L.U32 R3, R3, R6.reuse, RZ ;  /* 0x0000000603037219 */ /* 0x080fe400000006ff */
[----:B------:R-:W-:Y:S01]  /*3520*/  SHF.L.U32 R6, R2, R6, RZ ;  /* 0x0000000602067219 */ /* 0x000fe200000006ff */
[----:B------:R2:W-:Y:S04]  /*3530*/  STS [UR37+0x160], R5 ;  /* 0x00016005ff007988 */ /* 0x0005e80008000825 */
[----:B------:R2:W-:Y:S04]  /*3540*/  ATOMS.OR RZ, [UR4+0x14], R3 ;  /* 0x00001403ffff798c */ /* 0x0005e8000b000004 */
[----:B------:R2:W-:Y:S01]  /*3550*/  ATOMS.OR RZ, [UR4+0x18], R6 ;  /* 0x00001806ffff798c */ /* 0x0005e2000b000004 */
[----:B------:R-:W-:Y:S03]  /*3560*/  SYNCS.ARRIVE.TRANS64.RED.A1T0 RZ, [UR5], RZ ;  /* 0x000000ffffff79a7 */ /* 0x000fe60008100405 */
[----:B------:R2:W-:Y:S01]  /*3570*/  ATOMS.XOR RZ, [UR4+0x10], R2 ;  /* 0x00001002ffff798c */ /* 0x0005e2000b800004 */
[----:B------:R-:W-:Y:S05]  /*3580*/  BRA `(.L_x_69) ;  /* 0x0000000000107947 */ /* 0x000fea0003800000 */
.L_x_62:
[----:B------:R-:W-:-:S05]  /*3590*/  MOV R2, 0xffffffff ;  /* 0xffffffff00027802 */ /* 0x000fca0000000f00 */
[----:B------:R1:W-:Y:S02]  /*35a0*/  STS [UR37+0x160], R2 ;  /* 0x00016002ff007988 */ /* 0x0003e40008000825 */
[----:B-1----:R-:W-:Y:S02]  /*35b0*/  MOV R2, 0x35d0 ;  /* 0x000035d000027802 */ /* 0x002fe40000000f00 */
[----:B-----5:R-:W-:Y:S05]  /*35c0*/  CALL.REL.NOINC `($__internal_1_$__cuda_sm10x_tcgen05_guardrail_trap_phase_invalid_during_alloc) ;  /* 0x0000005400247944 */ /* 0x020fea0003c00000 */
.L_x_69:
[----:B------:R-:W-:Y:S05]  /*35d0*/  WARPSYNC.ALL ;  /* 0x0000000000007948 */ /* 0x000fea0003800000 */
[----:B------:R-:W3:Y:S01]  /*35e0*/  S2UR UR11, SR_CgaCtaId ;  /* 0x00000000000b79c3 */ /* 0x000ee20000008800 */
[----:B------:R-:W-:Y:S01]  /*35f0*/  UMOV UR4, 0x400 ;  /* 0x0000040000047882 */ /* 0x000fe20000000000 */
[----:B------:R-:W-:-:S06]  /*3600*/  NOP ;  /* 0x0000000000007918 */ /* 0x000fcc0000000000 */
[----:B------:R-:W-:Y:S06]  /*3610*/  BAR.ARV 0x6, 0xa0 ;  /* 0x0182800000007b1d */ /* 0x000fec0000002000 */
[----:B------:R-:W4:Y:S01]  /*3620*/  LDCU UR5, c[0x0][0x38c] ;  /* 0x00007180ff0577ac */ /* 0x000f220008000800 */
[----:B------:R-:W-:Y:S01]  /*3630*/  LOP3.LUT R4, R4, 0xffff, RZ, 0xc0, !PT ;  /* 0x0000ffff04047812 */ /* 0x000fe200078ec0ff */
[----:B-1----:R-:W-:Y:S01]  /*3640*/  IMAD.MOV.U32 R9, RZ, RZ, 0x1 ;  /* 0x00000001ff097424 */ /* 0x002fe200078e00ff */
[----:B------:R-:W-:Y:S01]  /*3650*/  LOP3.LUT R0, R0, 0xffff, RZ, 0xc0, !PT ;  /* 0x0000ffff00007812 */ /* 0x000fe200078ec0ff */
[----:B------:R-:W-:Y:S01]  /*3660*/  IMAD.MOV.U32 R8, RZ, RZ, RZ ;  /* 0x000000ffff087224 */ /* 0x000fe200078e00ff */
[----:B------:R-:W-:Y:S01]  /*3670*/  R2UR UR13, R4 ;  /* 0x00000000040d72ca */ /* 0x000fe200000e0000 */
[----:B------:R-:W-:Y:S01]  /*3680*/  UMOV UR17, URZ ;  /* 0x000000ff00117c82 */ /* 0x000fe20008000000 */
[----:B------:R-:W-:Y:S01]  /*3690*/  R2UR UR12, R0 ;  /* 0x00000000000c72ca */ /* 0x000fe200000e0000 */
[----:B------:R-:W-:Y:S01]  /*36a0*/  UMOV UR16, URZ ;  /* 0x000000ff00107c82 */ /* 0x000fe20008000000 */
[----:B------:R-:W-:Y:S01]  /*36b0*/  UMOV UR15, URZ ;  /* 0x000000ff000f7c82 */ /* 0x000fe20008000000 */
[----:B---3--:R-:W-:-:S02]  /*36c0*/  ULEA UR11, UR11, UR4, 0x18 ;  /* 0x000000040b0b7291 */ /* 0x008fc4000f8ec0ff */
[----:B------:R-:W-:Y:S02]  /*36d0*/  UISETP.NE.AND UP2, UPT, UR9, URZ, UPT ;  /* 0x000000ff0900728c */ /* 0x000fe4000bf45270 */
[----:B------:R-:W-:Y:S02]  /*36e0*/  UIADD3 UR14, UPT, UPT, UR11, 0x5200, URZ ;  /* 0x000052000b0e7890 */ /* 0x000fe4000fffe0ff */
[----:B------:R-:W-:Y:S02]  /*36f0*/  UIADD3 UR4, UPT, UPT, UR11, 0x29200, URZ ;  /* 0x000292000b047890 */ /* 0x000fe4000fffe0ff */
[----:B----4-:R-:W-:Y:S01]  /*3700*/  UIADD3 UR5, UPT, UPT, UR5, 0x7f, URZ ;  /* 0x0000007f05057890 */ /* 0x010fe2000fffe0ff */
[----:B--2---:R-:W1:Y:S01]  /*3710*/  LDS R2, [UR11+0x160] ;  /* 0x0001600bff027984 */ /* 0x004e620008000800 */
[----:B------:R-:W-:Y:S02]  /*3720*/  USHF.R.U32.HI UR14, URZ, 0x4, UR14 ;  /* 0x00000004ff0e7899 */ /* 0x000fe4000801160e */
[----:B------:R-:W-:-:S02]  /*3730*/  USHF.R.S32.HI UR10, URZ, 0x1f, UR5 ;  /* 0x0000001fff0a7899 */ /* 0x000fc40008011405 */
[----:B------:R-:W-:Y:S02]  /*3740*/  USHF.R.U32.HI UR4, URZ, 0x4, UR4 ;  /* 0x00000004ff047899 */ /* 0x000fe40008011604 */
[----:B------:R-:W-:Y:S02]  /*3750*/  ULEA.HI UR10, UR10, UR5, URZ, 0x7 ;  /* 0x000000050a0a7291 */ /* 0x000fe4000f8f38ff */
[----:B------:R-:W-:Y:S02]  /*3760*/  ULOP3.LUT UR14, UR14, 0x3fff, URZ, 0xc0, !UPT ;  /* 0x00003fff0e0e7892 */ /* 0x000fe4000f8ec0ff */
[----:B------:R-:W-:Y:S02]  /*3770*/  USHF.R.S32.HI UR10, URZ, 0x7, UR10 ;  /* 0x00000007ff0a7899 */ /* 0x000fe4000801140a */
[----:B------:R-:W-:Y:S02]  /*3780*/  ULOP3.LUT UR4, UR4, 0x3fff, URZ, 0xc0, !UPT ;  /* 0x00003fff04047892 */ /* 0x000fe4000f8ec0ff */
[----:B------:R-:W-:Y:S01]  /*3790*/  UISETP.LT.AND UP0, UPT, UR10, 0x1, UPT ;  /* 0x000000010a00788c */ /* 0x000fe2000bf01270 */
[----:B------:R-:W-:Y:S01]  /*37a0*/  UMOV UR24, 0x0 ;  /* 0x0000000000187882 */ /* 0x000fe20000000000 */
[----:B------:R-:W-:Y:S01]  /*37b0*/  UMOV UR25, 0x10140010 ;  /* 0x1014001000197882 */ /* 0x000fe20000000000 */
[----:B------:R-:W-:-:S02]  /*37c0*/  ULOP3.LUT UR14, UR14, 0x10000, URZ, 0xfc, !UPT ;  /* 0x000100000e0e7892 */ /* 0x000fc4000f8efcff */
[----:B------:R-:W-:Y:S02]  /*37d0*/  ULOP3.LUT UR4, UR4, 0x10000, URZ, 0xfc, !UPT ;  /* 0x0001000004047892 */ /* 0x000fe4000f8efcff */
[----:B------:R-:W-:Y:S01]  /*37e0*/  USEL UR23, UR10, 0x1, !UP0 ;  /* 0x000000010a177887 */ /* 0x000fe2000c000000 */
[----:B------:R-:W-:Y:S01]  /*37f0*/  UMOV UR32, 0x0 ;  /* 0x0000000000207882 */ /* 0x000fe20000000000 */
[----:B------:R-:W-:Y:S01]  /*3800*/  UMOV UR33, 0x10140010 ;  /* 0x1014001000217882 */ /* 0x000fe20000000000 */
[----:B------:R-:W-:Y:S01]  /*3810*/  UMOV UR30, 0x0 ;  /* 0x00000000001e7882 */ /* 0x000fe20000000000 */
[----:B------:R-:W-:Y:S01]  /*3820*/  UMOV UR31, 0x10140010 ;  /* 0x10140010001f7882 */ /* 0x000fe20000000000 */
[----:B------:R-:W-:Y:S01]  /*3830*/  UMOV UR28, 0x0 ;  /* 0x00000000001c7882 */ /* 0x000fe20000000000 */
[----:B------:R-:W-:Y:S01]  /*3840*/  UMOV UR29, 0x10140010 ;  /* 0x10140010001d7882 */ /* 0x000fe20000000000 */
[----:B-1----:R-:W-:Y:S02]  /*3850*/  R2UR UR18, R2 ;  /* 0x00000000021272ca */ /* 0x002fe400000e0000 */
[----:B------:R-:W-:-:S13]  /*3860*/  CS2R R2, SRZ ;  /* 0x0000000000027805 */ /* 0x000fda000001ff00 */
.L_x_80:
[C---:B------:R-:W-:Y:S02]  /*3870*/  LEA R0, R8.reuse, UR11, 0x3 ;  /* 0x0000000b08007c11 */ /* 0x040fe4000f8e18ff */
[----:B------:R-:W-:Y:S02]  /*3880*/  SHF.L.U32 R5, R3, 0x1f, RZ ;  /* 0x0000001f03057819 */ /* 0x000fe400000006ff */
[----:B------:R-:W-:Y:S02]  /*3890*/  LEA R4, R8, UR11, 0x4 ;  /* 0x0000000b08047c11 */ /* 0x000fe4000f8e20ff */
[----:B------:R-:W1:Y:S02]  /*38a0*/  SYNCS.PHASECHK.TRANS64.TRYWAIT P0, [R0+URZ+0xb0], R5 ;  /* 0x0000b005000075a7 */ /* 0x000e6400080011ff */
[----:B-1-34-:R-:W-:Y:S05]  /*38b0*/  @!P0 BRA `(.L_x_73) ;  /* 0x0000004c00348947 */ /* 0x01afea0003800000 */
.L_x_146:
[----:B-1----:R-:W1:Y:S01]  /*38c0*/  LDS.128 R4, [R4+0x140] ;  /* 0x0001400004047984 */ /* 0x002e620000000c00 */
[----:B------:R-:W-:Y:S02]  /*38d0*/  VIADD R0, R0, 0xc0 ;  /* 0x000000c000007836 */ /* 0x000fe40000000000 */
[----:B------:R-:W-:Y:S01]  /*38e0*/  VIADD R8, R8, 0x1 ;  /* 0x0000000108087836 */ /* 0x000fe20000000000 */
[----:B------:R-:W-:Y:S01]  /*38f0*/  @!PT LDS RZ, [RZ] ;  /* 0x00000000fffff984 */ /* 0x000fe20000000800 */
[----:B------:R-:W-:Y:S01]  /*3900*/  @!PT LDS RZ, [RZ] ;  /* 0x00000000fffff984 */ /* 0x000fe20000000800 */
[----:B------:R-:W-:Y:S01]  /*3910*/  @!PT LDS RZ, [RZ] ;  /* 0x00000000fffff984 */ /* 0x000fe20000000800 */
[----:B------:R-:W-:Y:S01]  /*3920*/  @!PT LDS RZ, [RZ] ;  /* 0x00000000fffff984 */ /* 0x000fe20000000800 */
[----:B------:R2:W-:Y:S06]  /*3930*/  MEMBAR.ALL.CTA ;  /* 0x0000000000007992 */ /* 0x0005ec0000008000 */
[----:B--2---:R-:W2:Y:S01]  /*3940*/  FENCE.VIEW.ASYNC.S ;  /* 0x00000000000073c6 */ /* 0x004ea20000000000 */
[----:B------:R-:W-:-:S04]  /*3950*/  PRMT R0, RZ, 0x654, R0 ;  /* 0x00000654ff007816 */ /* 0x000fc80000000000 */
[----:B--2---:R2:W-:Y:S01]  /*3960*/  SYNCS.ARRIVE.TRANS64.RED.A1T0 RZ, [R0+URZ], RZ ;  /* 0x000000ff00ff79a7 */ /* 0x0045e200081004ff */
[----:B-1----:R-:W-:Y:S01]  /*3970*/  LOP3.LUT P1, RZ, R6, 0x1, RZ, 0xc0, !PT ;  /* 0x0000000106ff7812 */ /* 0x002fe2000782c0ff */
[----:B--2---:R-:W-:-:S12]  /*3980*/  BRA.U UP2, `(.L_x_74) ;  /* 0x0000000502087547 */ /* 0x004fd8000b800000 */
[----:B------:R-:W1:Y:S01]  /*3990*/  LDCU UR5, c[0x0][0x38c] ;  /* 0x00007180ff0577ac */ /* 0x000e620008000800 */
[----:B------:R-:W-:Y:S02]  /*39a0*/  PLOP3.LUT P2, PT, PT, PT, PT, 0x80, 0x8 ;  /* 0x000000000008781c */ /* 0x000fe40003f4f070 */
[----:B------:R-:W-:Y:S01]  /*39b0*/  SHF.L.U32 R5, R9, 0x1f, RZ ;  /* 0x0000001f09057819 */ /* 0x000fe200000006ff */
[----:B------:R-:W-:Y:S02]  /*39c0*/  ULEA UR19, UR17, UR11, 0x3 ;  /* 0x0000000b11137291 */ /* 0x000fe4000f8e18ff */
[----:B------:R-:W-:Y:S02]  /*39d0*/  UIMAD UR20, UR17, 0x50, UR18 ;  /* 0x00000050111478a4 */ /* 0x000fe4000f8e0212 */
[----:B-1----:R-:W-:-:S06]  /*39e0*/  UISETP.GE.AND UP0, UPT, UR5, 0x1, UPT ;  /* 0x000000010500788c */ /* 0x002fcc000bf06270 */
[----:B------:R-:W-:-:S05]  /*39f0*/  PLOP3.LUT P0, PT, PT, PT, UP0, 0x80, 0x8 ;  /* 0x000000000008781c */ /* 0x000fca0003f0f008 */
[----:B------:R-:W-:-:S08]  /*3a00*/  @UP0 ULEA UR5, UR16, UR11, 0x3 ;  /* 0x0000000b10050291 */ /* 0x000fd0000f8e18ff */
[----:B------:R-:W-:-:S04]  /*3a10*/  @P0 SHF.L.U32 R0, R2, 0x1f, RZ ;  /* 0x0000001f02000819 */ /* 0x000fc800000006ff */
[----:B------:R1:W2:Y:S01]  /*3a20*/  @P0 SYNCS.PHASECHK.TRANS64.TRYWAIT P2, [UR5], R0 ;  /* 0x00000000ff0005a7 */ /* 0x0002a20008041105 */
[----:B------:R-:W3:Y:S02]  /*3a30*/  SYNCS.PHASECHK.TRANS64.TRYWAIT P0, [UR19+0xf0], R5 ;  /* 0x0000f005ff0075a7 */ /* 0x000ee40008001113 */
[----:B-123--:R-:W-:Y:S05]  /*3a40*/  @!P0 BRA `(.L_x_75) ;  /* 0x0000004800e48947 */ /* 0x00efea0003800000 */
.L_x_148:
[----:B------:R-:W-:Y:S01]  /*3a50*/  UMOV UR22, UR15 ;  /* 0x0000000f00167c82 */ /* 0x000fe20008000000 */
[----:B------:R-:W-:Y:S05]  /*3a60*/  BRA.U !UP0, `(.L_x_76) ;  /* 0x0000000108c07547 */ /* 0x000fea000b800000 */
[----:B------:R-:W-:Y:S02]  /*3a70*/  UIADD3 UR22, UPT, UPT, UR23, UR15, URZ ;  /* 0x0000000f17167290 */ /* 0x000fe4000fffe0ff */
[----:B------:R-:W-:Y:S01]  /*3a80*/  UPLOP3.LUT UP3, UPT, UPT, UPT, UPT, 0x40, 0x4 ;  /* 0x000000000004789c */ /* 0x000fe20003f6e870 */
[----:B------:R-:W-:Y:S01]  /*3a90*/  UMOV UR21, UR10 ;  /* 0x0000000a00157c82 */ /* 0x000fe20008000000 */
[----:B------:R-:W-:-:S09]  /*3aa0*/  UMOV UR5, UR16 ;  /* 0x0000001000057c82 */ /* 0x000fd20008000000 */
.L_x_79:
[----:B--2---:R-:W-:Y:S01]  /*3ab0*/  ULEA UR7, UR5, UR11, 0x3 ;  /* 0x0000000b05077291 */ /* 0x004fe2000f8e18ff */
[----:B---3--:R-:W-:Y:S11]  /*3ac0*/  @P2 BRA `(.L_x_77) ;  /* 0x00000000000c2947 */ /* 0x008ff60003800000 */
[----:B-1----:R-:W-:Y:S04]  /*3ad0*/  SHF.L.U32 R5, R2, 0x1f, RZ ;  /* 0x0000001f02057819 */ /* 0x002fe800000006ff */
[----:B------:R-:W1:Y:S02]  /*3ae0*/  SYNCS.PHASECHK.TRANS64.TRYWAIT P0, [UR7], R5 ;  /* 0x00000005ff0075a7 */ /* 0x000e640008001107 */
[----:B-1----:R-:W-:Y:S05]  /*3af0*/  @!P0 BRA `(.L_x_78) ;  /* 0x0000004800d08947 */ /* 0x002fea0003800000 */
.L_x_77:
[----:B------:R-:W-:Y:S01]  /*3b00*/  UISETP.NE.AND UP0, UPT, UR21, 0x1, UPT ;  /* 0x000000011500788c */ /* 0x000fe2000bf05270 */
[----:B------:R-:W-:Y:S01]  /*3b10*/  PLOP3.LUT P2, PT, PT, PT, PT, 0x80, 0x8 ;  /* 0x000000000008781c */ /* 0x000fe20003f4f070 */
[----:B------:R-:W-:Y:S02]  /*3b20*/  UIADD3 UR16, UPT, UPT, UR5, 0x1, URZ ;  /* 0x0000000105107890 */ /* 0x000fe4000fffe0ff */
[----:B------:R-:W-:Y:S02]  /*3b30*/  UIMAD UR6, UR5, 0x140, UR4 ;  /* 0x00000140050678a4 */ /* 0x000fe4000f8e0204 */
[----:B------:R-:W-:Y:S01]  /*3b40*/  UISETP.NE.AND UP1, UPT, UR16, 0x9, UPT ;  /* 0x000000091000788c */ /* 0x000fe2000bf25270 */
[----:B------:R-:W-:Y:S01]  /*3b50*/  PLOP3.LUT P0, PT, PT, PT, UP0, 0x80, 0x8 ;  /* 0x000000000008781c */ /* 0x000fe20003f0f008 */
[----:B------:R-:W-:Y:S02]  /*3b60*/  ULEA UR34, UR5, UR14, 0xa ;  /* 0x0000000e05227291 */ /* 0x000fe4000f8e50ff */
[----:B------:R-:W-:Y:S02]  /*3b70*/  USEL UR27, URZ, 0x1, UP1 ;  /* 0x00000001ff1b7887 */ /* 0x000fe40008800000 */
[----:B------:R-:W-:Y:S02]  /*3b80*/  USEL UR16, UR16, URZ, UP1 ;  /* 0x000000ff10107287 */ /* 0x000fe40008800000 */
[----:B------:R-:W-:Y:S02]  /*3b90*/  UIADD3 UR46, UPT, UPT, UR6, 0x2, URZ ;  /* 0x00000002062e7890 */ /* 0x000fe4000fffe0ff */
[----:B------:R-:W-:Y:S01]  /*3ba0*/  @UP0 ULEA UR26, UR16, UR11, 0x3 ;  /* 0x0000000b101a0291 */ /* 0x000fe2000f8e18ff */
[----:B------:R-:W-:Y:S01]  /*3bb0*/  LOP3.LUT R2, R2, UR27, RZ, 0x3c, !PT ;  /* 0x0000001b02027c12 */ /* 0x000fe2000f8e3cff */
[----:B------:R-:W-:Y:S02]  /*3bc0*/  UIADD3 UR44, UPT, UPT, UR34, 0x2, URZ ;  /* 0x00000002222c7890 */ /* 0x000fe4000fffe0ff */
[----:B------:R-:W-:Y:S01]  /*3bd0*/  UIADD3 UR42, UPT, UPT, UR6, 0x4, URZ ;  /* 0x00000004062a7890 */ /* 0x000fe2000fffe0ff */
[----:B-1----:R-:W-:Y:S01]  /*3be0*/  @P0 SHF.L.U32 R0, R2, 0x1f, RZ ;  /* 0x0000001f02000819 */ /* 0x002fe200000006ff */
[----:B------:R-:W-:Y:S02]  /*3bf0*/  UIADD3 UR40, UPT, UPT, UR34, 0x4, URZ ;  /* 0x0000000422287890 */ /* 0x000fe4000fffe0ff */
[----:B------:R-:W-:Y:S01]  /*3c00*/  UIADD3 UR38, UPT, UPT, UR6, 0x6, URZ ;  /* 0x0000000606267890 */ /* 0x000fe2000fffe0ff */
[----:B------:R2:W3:Y:S01]  /*3c10*/  @P0 SYNCS.PHASECHK.TRANS64.TRYWAIT P2, [UR26], R0 ;  /* 0x00000000ff0005a7 */ /* 0x0004e2000804111a */
[----:B------:R-:W-:Y:S02]  /*3c20*/  UIADD3 UR36, UPT, UPT, UR34, 0x6, URZ ;  /* 0x0000000622247890 */ /* 0x000fe4000fffe0ff */
[----:B------:R-:W-:Y:S02]  /*3c30*/  UIADD3 UR26, UPT, UPT, UR7, 0x48, URZ ;  /* 0x00000048071a7890 */ /* 0x000fe4000fffe0ff */
[----:B------:R-:W-:Y:S02]  /*3c40*/  UIADD3 UR15, UPT, UPT, UR15, 0x1, URZ ;  /* 0x000000010f0f7890 */ /* 0x000fe4000fffe0ff */
[----:B------:R-:W-:Y:S02]  /*3c50*/  UIADD3 UR21, UPT, UPT, UR21, -0x1, URZ ;  /* 0xffffffff15157890 */ /* 0x000fe4000fffe0ff */
[----:B------:R-:W-:Y:S01]  /*3c60*/  UISETP.NE.AND UP0, UPT, UR15, UR22, UPT ;  /* 0x000000160f00728c */ /* 0x000fe2000bf05270 */
[----:B------:R-:W-:Y:S01]  /*3c70*/  UMOV UR7, 0x40004040 ;  /* 0x4000404000077882 */ /* 0x000fe20000000000 */
[----:B------:R-:W-:Y:S01]  /*3c80*/  UMOV UR35, 0x40004040 ;  /* 0x4000404000237882 */ /* 0x000fe20000000000 */
[----:B------:R-:W-:Y:S01]  /*3c90*/  UMOV UR47, 0x40004040 ;  /* 0x40004040002f7882 */ /* 0x000fe20000000000 */
[----:B------:R2:W-:Y:S01]  /*3ca0*/  UTCQMMA.2CTA gdesc[UR34], gdesc[UR6], tmem[UR20], tmem[UR24], idesc[UR25], UP3 ;  /* 0x00ff1806220075ea */ /* 0x0005e20009a00314 */
[----:B------:R-:W-:Y:S01]  /*3cb0*/  UPLOP3.LUT UP3, UPT, UPT, UPT, UPT, 0x80, 0x8 ;  /* 0x000000000008789c */ /* 0x000fe20003f6f070 */
[----:B------:R-:W-:Y:S01]  /*3cc0*/  UMOV UR45, 0x40004040 ;  /* 0x40004040002d7882 */ /* 0x000fe20000000000 */
[----:B------:R-:W-:Y:S01]  /*3cd0*/  UMOV UR43, 0x40004040 ;  /* 0x40004040002b7882 */ /* 0x000fe20000000000 */
[----:B------:R2:W-:Y:S01]  /*3ce0*/  UTCQMMA.2CTA gdesc[UR44], gdesc[UR46], tmem[UR20], tmem[UR32], idesc[UR33], UPT ;  /* 0x00ff202e2c0075ea */ /* 0x0005e2000ba00314 */
[----:B------:R-:W-:Y:S01]  /*3cf0*/  UMOV UR41, 0x40004040 ;  /* 0x4000404000297882 */ /* 0x000fe20000000000 */
[----:B------:R-:W-:Y:S01]  /*3d00*/  UMOV UR39, 0x40004040 ;  /* 0x4000404000277882 */ /* 0x000fe20000000000 */
[----:B------:R-:W-:Y:S01]  /*3d10*/  UMOV UR37, 0x40004040 ;  /* 0x4000404000257882 */ /* 0x000fe20000000000 */
[----:B------:R2:W-:Y:S01]  /*3d20*/  UTCQMMA.2CTA gdesc[UR40], gdesc[UR42], tmem[UR20], tmem[UR30], idesc[UR31], UPT ;  /* 0x00ff1e2a280075ea */ /* 0x0005e2000ba00314 */
[----:B------:R2:W-:Y:S01]  /*3d30*/  UTCQMMA.2CTA gdesc[UR36], gdesc[UR38], tmem[UR20], tmem[UR28], idesc[UR29], UPT ;  /* 0x00ff1c26240075ea */ /* 0x0005e2000ba00314 */
[----:B------:R2:W-:Y:S01]  /*3d40*/  UTCBAR.2CTA.MULTICAST [UR26], URZ, UR13 ;  /* 0x000000ff1a0073e9 */ /* 0x0005e2000820080d */
[----:B------:R-:W-:Y:S01]  /*3d50*/  UMOV UR5, UR16 ;  /* 0x0000001000057c82 */ /* 0x000fe20008000000 */
[----:B------:R-:W-:Y:S05]  /*3d60*/  BRA.U UP0, `(.L_x_79) ;  /* 0xfffffffd00507547 */ /* 0x000fea000b83ffff */
.L_x_76:
[----:B------:R-:W-:Y:S01]  /*3d70*/  UIADD3 UR19, UPT, UPT, UR19, 0xd0, URZ ;  /* 0x000000d013137890 */ /* 0x000fe2000fffe0ff */
[----:B------:R-:W-:-:S08]  /*3d80*/  UMOV UR15, UR22 ;  /* 0x00000016000f7c82 */ /* 0x000fd00008000000 */
[----:B------:R4:W-:Y:S01]  /*3d90*/  UTCBAR.2CTA.MULTICAST [UR19], URZ, UR12 ;  /* 0x000000ff130073e9 */ /* 0x0009e2000820080c */
[----:B------:R-:W-:Y:S02]  /*3da0*/  NOP ;  /* 0x0000000000007918 */ /* 0x000fe40000000000 */
.L_x_74:
[----:B------:R-:W-:Y:S01]  /*3db0*/  UIADD3 UR17, UPT, UPT, UR17, 0x1, URZ ;  /* 0x0000000111117890 */ /* 0x000fe2000fffe0ff */
[----:B------:R-:W-:-:S03]  /*3dc0*/  ISETP.NE.AND P0, PT, R8, 0x2, PT ;  /* 0x000000020800780c */ /* 0x000fc60003f05270 */
[----:B------:R-:W-:Y:S01]  /*3dd0*/  UISETP.NE.AND UP0, UPT, UR17, 0x4, UPT ;  /* 0x000000041100788c */ /* 0x000fe2000bf05270 */
[----:B-12---:R-:W-:Y:S02]  /*3de0*/  SEL R0, RZ, 0x1, P0 ;  /* 0x00000001ff007807 */ /* 0x006fe40000000000 */
[----:B------:R-:W-:Y:S01]  /*3df0*/  SEL R8, R8, RZ, P0 ;  /* 0x000000ff08087207 */ /* 0x000fe20000000000 */
[----:B------:R-:W-:Y:S01]  /*3e00*/  USEL UR5, URZ, 0x1, UP0 ;  /* 0x00000001ff057887 */ /* 0x000fe20008000000 */
[----:B------:R-:W-:Y:S01]  /*3e10*/  LOP3.LUT R3, R3, R0, RZ, 0x3c, !PT ;  /* 0x0000000003037212 */ /* 0x000fe200078e3cff */
[----:B------:R-:W-:-:S04]  /*3e20*/  USEL UR17, UR17, URZ, UP0 ;  /* 0x000000ff11117287 */ /* 0x000fc80008000000 */
[----:B------:R-:W-:Y:S01]  /*3e30*/  LOP3.LUT R9, R9, UR5, RZ, 0x3c, !PT ;  /* 0x0000000509097c12 */ /* 0x000fe2000f8e3cff */
[----:B------:R-:W-:Y:S07]  /*3e40*/  @P1 BRA `(.L_x_80) ;  /* 0xfffffff800881947 */ /* 0x000fee000383ffff */
[----:B------:R-:W1:Y:S01]  /*3e50*/  S2UR UR4, SR_CgaCtaId ;  /* 0x00000000000479c3 */ /* 0x000e620000008800 */
[----:B------:R-:W-:Y:S01]  /*3e60*/  ELECT P0, URZ, PT ;  /* 0x0000000000ff782f */ /* 0x000fe20003800000 */
[----:B------:R-:W-:Y:S01]  /*3e70*/  HFMA2 R0, -RZ, RZ, 0, 5.9604644775390625e-08 ;  /* 0x00000001ff007431 */ /* 0x000fe200000001ff */
[----:B------:R-:W-:-:S05]  /*3e80*/  UMOV UR5, 0x40 ;  /* 0x0000004000057882 */ /* 0x000fca0000000000 */
[----:B------:R-:W-:Y:S01]  /*3e90*/  UVIRTCOUNT.DEALLOC.SMPOOL 0x80 ;  /* 0x000000800000784c */ /* 0x000fe20000000000 */
[----:B------:R-:W-:Y:S02]  /*3ea0*/  UISETP.NE.AND UP0, UPT, UR9, URZ, UPT ;  /* 0x000000ff0900728c */ /* 0x000fe4000bf05270 */
[----:B-1----:R-:W-:-:S09]  /*3eb0*/  ULEA UR4, UR4, UR5, 0x18 ;  /* 0x0000000504047291 */ /* 0x002fd2000f8ec0ff */
[----:B------:R1:W-:Y:S01]  /*3ec0*/  @P0 STS.U8 [UR4+0x1c], R0 ;  /* 0x00001c00ff000988 */ /* 0x0003e20008000004 */
[----:B------:R-:W-:Y:S05]  /*3ed0*/  BRA.U UP0, `(.L_x_81) ;  /* 0x0000000100a07547 */ /* 0x000fea000b800000 */
[----:B------:R-:W-:Y:S01]  /*3ee0*/  UIADD3 UR5, UPT, UPT, UR11, 0xf0, URZ ;  /* 0x000000f00b057890 */ /* 0x000fe2000fffe0ff */
[----:B------:R-:W-:-:S03]  /*3ef0*/  SHF.L.U32 R3, R9, 0x1f, RZ ;  /* 0x0000001f09037819 */ /* 0x000fc600000006ff */
[----:B------:R-:W-:-:S09]  /*3f00*/  ULEA UR6, UR17, UR5, 0x3 ;  /* 0x0000000511067291 */ /* 0x000fd2000f8e18ff */
[----:B------:R-:W2:Y:S02]  /*3f10*/  SYNCS.PHASECHK.TRANS64.TRYWAIT P0, [UR6], R3 ;  /* 0x00000003ff0075a7 */ /* 0x000ea40008001106 */
[----:B--2---:R-:W-:Y:S05]  /*3f20*/  @!P0 BRA `(.L_x_82) ;  /* 0x0000004400dc8947 */ /* 0x004fea0003800000 */
.L_x_151:
        /* <DEDUP_REMOVED lines=9> */
.L_x_153:
        /* <DEDUP_REMOVED lines=9> */
.L_x_155:
[----:B------:R-:W-:-:S04]  /*4050*/  UIADD3 UR7, UPT, UPT, UR7, 0x1, URZ ;  /* 0x0000000107077890 */ /* 0x000fc8000fffe0ff */
[----:B------:R-:W-:-:S04]  /*4060*/  UISETP.NE.AND UP1, UPT, UR7, 0x4, UPT ;  /* 0x000000040700788c */ /* 0x000fc8000bf25270 */
[----:B------:R-:W-:Y:S02]  /*4070*/  USEL UR6, URZ, 0x1, UP1 ;  /* 0x00000001ff067887 */ /* 0x000fe40008800000 */
[----:B------:R-:W-:-:S04]  /*4080*/  USEL UR7, UR7, URZ, UP1 ;  /* 0x000000ff07077287 */ /* 0x000fc80008800000 */
[----:B------:R-:W-:Y:S01]  /*4090*/  ULEA UR7, UR7, UR5, 0x3 ;  /* 0x0000000507077291 */ /* 0x000fe2000f8e18ff */
[----:B-1----:R-:W-:-:S04]  /*40a0*/  LOP3.LUT R3, R2, UR6, RZ, 0x3c, !PT ;  /* 0x0000000602037c12 */ /* 0x002fc8000f8e3cff */
[----:B------:R-:W-:Y:S01]  /*40b0*/  SHF.L.U32 R3, R3, 0x1f, RZ ;  /* 0x0000001f03037819 */ /* 0x000fe200000006ff */
[----:B------:R-:W-:-:S04]  /*40c0*/  IMAD.U32 R0, RZ, RZ, UR7 ;  /* 0x00000007ff007e24 */ /* 0x000fc8000f8e00ff */
[----:B------:R1:W2:Y:S03]  /*40d0*/  SYNCS.PHASECHK.TRANS64.TRYWAIT P0, [R0+URZ], R3 ;  /* 0x00000003000075a7 */ /* 0x0002a600080011ff */
[----:B--2---:R-:W-:Y:S05]  /*40e0*/  @!P0 NANOSLEEP.SYNCS 0x989680 ;  /* 0x009896800000895d */ /* 0x004fea0003900000 */
[----:B------:R-:W2:Y:S02]  /*40f0*/  @!P0 SYNCS.PHASECHK.TRANS64 P0, [R0+URZ], R3 ;  /* 0x00000003000085a7 */ /* 0x000ea400080010ff */
[----:B--2---:R-:W-:Y:S05]  /*4100*/  @P0 BRA `(.L_x_85) ;  /* 0x0000000000200947 */ /* 0x004fea0003800000 */
.L_x_86:
[----:B--2---:R2:W1:Y:S02]  /*4110*/  SYNCS.PHASECHK.TRANS64.TRYWAIT P0, [R0+URZ], R3 ;  /* 0x00000003000075a7 */ /* 0x00446400080011ff */
[----:B-1----:R-:W-:Y:S05]  /*4120*/  @!P0 NANOSLEEP.SYNCS 0x989680 ;  /* 0x009896800000895d */ /* 0x002fea0003900000 */
[----:B------:R-:W1:Y:S02]  /*4130*/  @!P0 SYNCS.PHASECHK.TRANS64 P0, [R0+URZ], R3 ;  /* 0x00000003000085a7 */ /* 0x000e6400080010ff */
[----:B-1----:R-:W-:Y:S05]  /*4140*/  @!P0 BRA `(.L_x_86) ;  /* 0xfffffffc00f08947 */ /* 0x002fea000383ffff */
[----:B------:R-:W-:Y:S05]  /*4150*/  BRA `(.L_x_85) ;  /* 0x00000000000c7947 */ /* 0x000fea0003800000 */
.L_x_81:
[----:B------:R-:W-:-:S04]  /*4160*/  UIADD3 UR5, UPT, UPT, UR11, 0x130, URZ ;  /* 0x000001300b057890 */ /* 0x000fc8000fffe0ff */
[----:B------:R-:W-:-:S09]  /*4170*/  UPRMT UR5, UR8, 0x654, UR5 ;  /* 0x0000065408057896 */ /* 0x000fd20008000005 */
[----:B------:R-:W-:Y:S03]  /*4180*/  SYNCS.ARRIVE.TRANS64.RED.A1T0 RZ, [UR5], RZ ;  /* 0x000000ffffff79a7 */ /* 0x000fe60008100405 */
.L_x_85:
[----:B-12---:R-:W-:Y:S01]  /*4190*/  SHF.L.U32 R3, RZ, 0x1f, RZ ;  /* 0x0000001fff037819 */ /* 0x006fe200000006ff */
[----:B------:R-:W-:Y:S01]  /*41a0*/  UIADD3 UR5, UPT, UPT, UR11, 0x130, URZ ;  /* 0x000001300b057890 */ /* 0x000fe2000fffe0ff */
[----:B------:R-:W-:Y:S02]  /*41b0*/  PLOP3.LUT P0, PT, PT, PT, UP0, 0x80, 0x8 ;  /* 0x000000000008781c */ /* 0x000fe40003f0f008 */
[----:B------:R-:W1:Y:S02]  /*41c0*/  SYNCS.PHASECHK.TRANS64.TRYWAIT P1, [UR11+0x130], R3 ;  /* 0x00013003ff0075a7 */ /* 0x000e64000802110b */
[----:B-1----:R-:W-:Y:S09]  /*41d0*/  @!P1 BRA `(.L_x_87) ;  /* 0x0000004400789947 */ /* 0x002ff20003800000 */
.L_x_157:
[----:B------:R-:W-:Y:S02]  /*41e0*/  @!UP0 UPRMT UR5, UR8, 0x654, UR5 ;  /* 0x0000065408058896 */ /* 0x000fe40008000005 */
[----:B------:R-:W-:Y:S01]  /*41f0*/  ULOP3.LUT UR6, UR18, 0xffff, URZ, 0xc0, !UPT ;  /* 0x0000ffff12067892 */ /* 0x000fe2000f8ec0ff */
[----:B------:R-:W-:-:S03]  /*4200*/  UMOV UR8, 0xffff ;  /* 0x0000ffff00087882 */ /* 0x000fc60000000000 */
[----:B------:R-:W-:-:S03]  /*4210*/  USHF.R.U32.HI UR6, URZ, 0x5, UR6 ;  /* 0x00000005ff067899 */ /* 0x000fc60008011606 */
[----:B------:R-:W-:Y:S01]  /*4220*/  @!P0 SYNCS.ARRIVE.TRANS64.RED.A1T0 RZ, [UR5], RZ ;  /* 0x000000ffffff89a7 */ /* 0x000fe20008100405 */
[----:B------:R-:W-:Y:S01]  /*4230*/  NOP ;  /* 0x0000000000007918 */ /* 0x000fe20000000000 */
[----:B-1----:R-:W1:Y:S01]  /*4240*/  LDS R0, [UR4+0x14] ;  /* 0x00001404ff007984 */ /* 0x002e620008000800 */
[----:B------:R-:W-:Y:S01]  /*4250*/  USHF.L.U32 UR8, UR8, UR6, URZ ;  /* 0x0000000608087299 */ /* 0x000fe200080006ff */
[----:B------:R-:W-:Y:S02]  /*4260*/  UMOV UR5, 0x1 ;  /* 0x0000000100057882 */ /* 0x000fe40000000000 */
[----:B------:R-:W-:-:S03]  /*4270*/  USHF.L.U32 UR5, UR5, UR6, URZ ;  /* 0x0000000605057299 */ /* 0x000fc600080006ff */
[----:B-1----:R-:W-:-:S04]  /*4280*/  LOP3.LUT R0, R0, UR8, RZ, 0xc0, !PT ;  /* 0x0000000800007c12 */ /* 0x002fc8000f8ec0ff */
[----:B------:R-:W-:-:S13]  /*4290*/  ISETP.NE.AND P0, PT, R0, UR8, PT ;  /* 0x0000000800007c0c */ /* 0x000fda000bf05270 */
[----:B------:R-:W-:Y:S05]  /*42a0*/  @P0 BRA `(.L_x_88) ;  /* 0x0000000000580947 */ /* 0x000fea0003800000 */
[----:B------:R-:W1:Y:S02]  /*42b0*/  LDS R0, [UR4+0x18] ;  /* 0x00001804ff007984 */ /* 0x000e640008000800 */
[----:B-1----:R-:W-:-:S04]  /*42c0*/  LOP3.LUT R0, R0, UR5, RZ, 0xc0, !PT ;  /* 0x0000000500007c12 */ /* 0x002fc8000f8ec0ff */
[----:B------:R-:W-:-:S13]  /*42d0*/  ISETP.NE.AND P0, PT, R0, UR5, PT ;  /* 0x0000000500007c0c */ /* 0x000fda000bf05270 */
[----:B------:R-:W-:Y:S05]  /*42e0*/  @P0 BRA `(.L_x_89) ;  /* 0x00000000003c0947 */ /* 0x000fea0003800000 */
[----:B------:R-:W1:Y:S01]  /*42f0*/  S2R R2, SR_LANEID ;  /* 0x0000000000027919 */ /* 0x000e620000000000 */
[----:B------:R-:W-:Y:S01]  /*4300*/  ULOP3.LUT UR8, URZ, UR8, URZ, 0x33, !UPT ;  /* 0x00000008ff087292 */ /* 0x000fe2000f8e33ff */
[----:B------:R-:W-:Y:S01]  /*4310*/  LOP3.LUT R4, RZ, UR5, RZ, 0x33, !PT ;  /* 0x00000005ff047c12 */ /* 0x000fe2000f8e33ff */
[----:B------:R-:W-:Y:S02]  /*4320*/  VOTEU.ANY UR7, UPT, PT ;  /* 0x0000000000077886 */ /* 0x000fe400038e0100 */
[----:B------:R-:W-:Y:S01]  /*4330*/  UFLO.U32 UR7, UR7 ;  /* 0x00000007000772bd */ /* 0x000fe200080e0000 */
[----:B------:R-:W2:Y:S01]  /*4340*/  REDUX UR5, R4 ;  /* 0x00000000040573c4 */ /* 0x000ea20000000000 */
[----:B------:R-:W-:-:S06]  /*4350*/  IMAD.U32 R0, RZ, RZ, UR8 ;  /* 0x00000008ff007e24 */ /* 0x000fcc000f8e00ff */
[----:B------:R1:W-:Y:S01]  /*4360*/  UTCATOMSWS.AND URZ, UR8 ;  /* 0x0000000800ff79e3 */ /* 0x0003e20008000000 */
[----:B------:R-:W3:Y:S01]  /*4370*/  REDUX UR6, R0 ;  /* 0x00000000000673c4 */ /* 0x000ee20000000000 */
[----:B-1----:R-:W-:Y:S01]  /*4380*/  ISETP.EQ.U32.AND P0, PT, R2, UR7, PT ;  /* 0x0000000702007c0c */ /* 0x002fe2000bf02070 */
[----:B--2---:R-:W-:Y:S01]  /*4390*/  IMAD.U32 R2, RZ, RZ, UR5 ;  /* 0x00000005ff027e24 */ /* 0x004fe2000f8e00ff */
[----:B---3--:R-:W-:-:S11]  /*43a0*/  MOV R3, UR6 ;  /* 0x0000000600037c02 */ /* 0x008fd60008000f00 */
[----:B------:R1:W-:Y:S04]  /*43b0*/  @P0 ATOMS.AND RZ, [UR4+0x14], R3 ;  /* 0x00001403ffff098c */ /* 0x0003e8000a800004 */
[----:B------:R1:W-:Y:S01]  /*43c0*/  @P0 ATOMS.AND RZ, [UR4+0x18], R2 ;  /* 0x00001802ffff098c */ /* 0x0003e2000a800004 */
[----:B------:R-:W-:Y:S05]  /*43d0*/  BRA `(.L_x_90) ;  /* 0x0000000000147947 */ /* 0x000fea0003800000 */
.L_x_89:
[----:B------:R-:W-:Y:S02]  /*43e0*/  MOV R2, 0x4400 ;  /* 0x0000440000027802 */ /* 0x000fe40000000f00 */
[----:B---345:R-:W-:Y:S05]  /*43f0*/  CALL.REL.NOINC `($__internal_0_$__cuda_sm10x_tcgen05_guardrail_trap_col_being_dealloced_not_returned_by_alloc) ;  /* 0x00000044008c7944 */ /* 0x038fea0003c00000 */
[----:B------:R-:W-:Y:S05]  /*4400*/  BRA `(.L_x_90) ;  /* 0x0000000000087947 */ /* 0x000fea0003800000 */
.L_x_88:
[----:B------:R-:W-:Y:S02]  /*4410*/  MOV R2, 0x4430 ;  /* 0x0000443000027802 */ /* 0x000fe40000000f00 */
[----:B---345:R-:W-:Y:S05]  /*4420*/  CALL.REL.NOINC `($__internal_2_$__cuda_sm10x_tcgen05_guardrail_trap_unallocated_columns_being_dealloced) ;  /* 0x0000004400987944 */ /* 0x038fea0003c00000 */
.L_x_90:
[----:B------:R-:W-:Y:S01]  /*4430*/  NOP ;  /* 0x0000000000007918 */ /* 0x000fe20000000000 */
[----:B----4-:R-:W-:Y:S05]  /*4440*/  EXIT ;  /* 0x000000000000794d */ /* 0x010fea0003800000 */
.L_x_61:
[----:B------:R-:W-:-:S09]  /*4450*/  UISETP.NE.OR UP5, UPT, UR10, 0x3, !UP5 ;  /* 0x000000030a00788c */ /* 0x000fd2000efa5670 */
[----:B------:R-:W-:Y:S05]  /*4460*/  BRA.U UP5, `(.L_x_91) ;  /* 0x0000000d05347547 */ /* 0x000fea000b800000 */
[----:B------:R-:W1:Y:S01]  /*4470*/  LDC R0, c[0x0][0xb30] ;  /* 0x0002cc00ff007b82 */ /* 0x000e620000000800 */
[----:B------:R-:W2:Y:S01]  /*4480*/  LDCU.64 UR8, c[0x0][0x888] ;  /* 0x00011100ff0877ac */ /* 0x000ea20008000a00 */
[----:B------:R-:W-:Y:S01]  /*4490*/  IMAD.MOV.U32 R30, RZ, RZ, 0x1 ;  /* 0x00000001ff1e7424 */ /* 0x000fe200078e00ff */
[----:B------:R-:W-:Y:S01]  /*44a0*/  CS2R R28, SRZ ;  /* 0x00000000001c7805 */ /* 0x000fe2000001ff00 */
[----:B------:R-:W-:Y:S01]  /*44b0*/  IMAD.MOV.U32 R25, RZ, RZ, 0x2800 ;  /* 0x00002800ff197424 */ /* 0x000fe200078e00ff */
[----:B------:R-:W3:Y:S03]  /*44c0*/  LDCU.64 UR4, c[0x0][0x890] ;  /* 0x00011200ff0477ac */ /* 0x000ee60008000a00 */
[----:B------:R-:W4:Y:S01]  /*44d0*/  LDC R19, c[0x0][0x370] ;  /* 0x0000dc00ff137b82 */ /* 0x000f220000000800 */
[----:B------:R-:W-:Y:S01]  /*44e0*/  UMOV UR7, 0x400 ;  /* 0x0000040000077882 */ /* 0x000fe20000000000 */
[----:B------:R-:W-:-:S02]  /*44f0*/  UPLOP3.LUT UP1, UPT, UPT, UPT, UPT, 0x40, 0x4 ;  /* 0x000000000004789c */ /* 0x000fc40003f2e870 */
[----:B------:R-:W-:-:S04]  /*4500*/  ULEA UR7, UR37, UR7, 0x18 ;  /* 0x0000000725077291 */ /* 0x000fc8000f8ec0ff */
[----:B------:R-:W4:Y:S01]  /*4510*/  LDC R2, c[0x0][0xb0c] ;  /* 0x0002c300ff027b82 */ /* 0x000f220000000800 */
[----:B--2---:R-:W-:Y:S02]  /*4520*/  UISETP.NE.U32.AND UP5, UPT, UR8, URZ, UPT ;  /* 0x000000ff0800728c */ /* 0x004fe4000bfa5070 */
[----:B------:R-:W-:Y:S02]  /*4530*/  UIADD3 UR8, UPT, UPT, UR7, 0x90, URZ ;  /* 0x0000009007087890 */ /* 0x000fe4000fffe0ff */
[----:B---3--:R-:W-:-:S03]  /*4540*/  UISETP.NE.U32.AND UP6, UPT, UR4, URZ, UPT ;  /* 0x000000ff0400728c */ /* 0x008fc6000bfc5070 */
[----:B------:R-:W2:Y:S01]  /*4550*/  LDC R18, c[0x0][0xb20] ;  /* 0x0002c800ff127b82 */ /* 0x000ea20000000800 */
[----:B-1----:R-:W-:Y:S01]  /*4560*/  ISETP.NE.AND P1, PT, R0, 0x1, PT ;  /* 0x000000010000780c */ /* 0x002fe20003f25270 */
[----:B------:R-:W-:Y:S02]  /*4570*/  UISETP.NE.AND.EX UP5, UPT, UR9, URZ, UPT, UP5 ;  /* 0x000000ff0900728c */ /* 0x000fe4000bfa5350 */
[----:B------:R-:W-:Y:S02]  /*4580*/  UPRMT UR37, UR37, 0x654, UR8 ;  /* 0x0000065425257896 */ /* 0x000fe40008000008 */
[----:B------:R-:W-:Y:S02]  /*4590*/  UISETP.NE.AND.EX UP6, UPT, UR5, URZ, UPT, UP6 ;  /* 0x000000ff0500728c */ /* 0x000fe4000bfc5360 */
[----:B------:R-:W1:Y:S08]  /*45a0*/  LDC.64 R32, c[0x0][0x348] ;  /* 0x0000d200ff207b82 */ /* 0x000e700000000a00 */
[----:B------:R-:W3:Y:S08]  /*45b0*/  LDC.64 R16, c[0x0][0xb10] ;  /* 0x0002c400ff107b82 */ /* 0x000ef00000000a00 */
[----:B------:R-:W1:Y:S08]  /*45c0*/  LDC.64 R6, c[0x0][0xb18] ;  /* 0x0002c600ff067b82 */ /* 0x000e700000000a00 */
[----:B------:R-:W1:Y:S08]  /*45d0*/  LDC.64 R4, c[0x0][0xb28] ;  /* 0x0002ca00ff047b82 */ /* 0x000e700000000a00 */
[----:B--2-4-:R-:W1:Y:S02]  /*45e0*/  LDC R24, c[0x0][0x374] ;  /* 0x0000dd00ff187b82 */ /* 0x014e640000000800 */
.L_x_99:
[C---:B------:R-:W-:Y:S02]  /*45f0*/  LEA R0, R29.reuse, UR7, 0x3 ;  /* 0x000000071d007c11 */ /* 0x040fe4000f8e18ff */
[----:B------:R-:W-:Y:S02]  /*4600*/  SHF.L.U32 R3, R28, 0x1f, RZ ;  /* 0x0000001f1c037819 */ /* 0x000fe400000006ff */
[----:B------:R-:W-:Y:S02]  /*4610*/  LEA R20, R29, UR7, 0x4 ;  /* 0x000000071d147c11 */ /* 0x000fe4000f8e20ff */
[----:B--2---:R-:W2:Y:S02]  /*4620*/  SYNCS.PHASECHK.TRANS64.TRYWAIT P0, [R0+URZ+0xb0], R3 ;  /* 0x0000b003000075a7 */ /* 0x004ea400080011ff */
[----:B--2---:R-:W-:Y:S05]  /*4630*/  @!P0 BRA `(.L_x_92) ;  /* 0x0000004000788947 */ /* 0x004fea0003800000 */
.L_x_158:
[----:B------:R-:W-:Y:S01]  /*4640*/  ISETP.GE.AND P0, PT, R92, 0x1, PT ;  /* 0x000000015c00780c */ /* 0x000fe20003f06270 */
[----:B------:R-:W4:Y:S01]  /*4650*/  LDS.128 R20, [R20+0x140] ;  /* 0x0001400014147984 */ /* 0x000f220000000c00 */
[----:B------:R-:W-:Y:S01]  /*4660*/  ISETP.NE.U32.AND P4, PT, RZ, UR4, PT ;  /* 0x00000004ff007c0c */ /* 0x000fe2000bf85070 */
[----:B--2---:R-:W-:Y:S01]  /*4670*/  VIADD R0, R0, 0xc0 ;  /* 0x000000c000007836 */ /* 0x004fe20000000000 */
[----:B------:R-:W-:Y:S02]  /*4680*/  SHF.L.U32 R26, R30, 0x1f, RZ ;  /* 0x0000001f1e1a7819 */ /* 0x000fe400000006ff */
[----:B------:R-:W-:Y:S02]  /*4690*/  ISETP.NE.AND.EX P4, PT, RZ, UR5, PT, P4 ;  /* 0x00000005ff007c0c */ /* 0x000fe4000bf85340 */
[----:B------:R-:W-:Y:S01]  /*46a0*/  PRMT R0, RZ, 0x654, R0 ;  /* 0x00000654ff007816 */ /* 0x000fe20000000000 */
[----:B------:R-:W-:Y:S01]  /*46b0*/  @!PT LDS RZ, [RZ] ;  /* 0x00000000fffff984 */ /* 0x000fe20000000800 */
[----:B------:R-:W-:Y:S01]  /*46c0*/  @!PT LDS RZ, [RZ] ;  /* 0x00000000fffff984 */ /* 0x000fe20000000800 */
[----:B------:R-:W-:Y:S01]  /*46d0*/  @!PT LDS RZ, [RZ] ;  /* 0x00000000fffff984 */ /* 0x000fe20000000800 */
[----:B------:R-:W-:Y:S01]  /*46e0*/  @!PT LDS RZ, [RZ] ;  /* 0x00000000fffff984 */ /* 0x000fe20000000800 */
[----:B------:R2:W-:Y:S06]  /*46f0*/  MEMBAR.ALL.CTA ;  /* 0x0000000000007992 */ /* 0x0005ec0000008000 */
[----:B--2---:R-:W2:Y:S02]  /*4700*/  FENCE.VIEW.ASYNC.S ;  /* 0x00000000000073c6 */ /* 0x004ea40000000000 */
[----:B--2---:R2:W-:Y:S01]  /*4710*/  SYNCS.ARRIVE.TRANS64.RED.A1T0 RZ, [R0+URZ], RZ ;  /* 0x000000ff00ff79a7 */ /* 0x0045e200081004ff */
[----:B----4-:R-:W-:Y:S11]  /*4720*/  LOP3.LUT P3, RZ, R22, 0x1, RZ, 0xc0, !PT ;  /* 0x0000000116ff7812 */ /* 0x010ff6000786c0ff */
[----:B------:R-:W-:Y:S02]  /*4730*/  @!UPT UIADD3 URZ, UPT, UPT, URZ, URZ, URZ ;  /* 0x000000fffffff290 */ /* 0x000fe4000fffe0ff */
[----:B------:R-:W-:Y:S02]  /*4740*/  @P3 MOV R13, R20 ;  /* 0x00000014000d3202 */ /* 0x000fe40000000f00 */
[----:B------:R-:W-:Y:S01]  /*4750*/  @P3 LOP3.LUT R8, R21, 0xffff, RZ, 0xc0, !PT ;  /* 0x0000ffff15083812 */ /* 0x000fe200078ec0ff */
[----:B--2---:R-:W-:Y:S06]  /*4760*/  @!P0 BRA `(.L_x_93) ;  /* 0x0000000000a48947 */ /* 0x004fec0003800000 */
[----:B-1----:R-:W-:Y:S01]  /*4770*/  IMAD.HI.U32 R31, R24, R7, RZ ;  /* 0x00000007181f7227 */ /* 0x002fe200078e00ff */
[----:B------:R-:W-:Y:S02]  /*4780*/  ISETP.NE.AND P0, PT, R6, 0x1, PT ;  /* 0x000000010600780c */ /* 0x000fe40003f05270 */
[----:B------:R-:W-:Y:S01]  /*4790*/  ISETP.NE.AND P2, PT, R92, 0x1, PT ;  /* 0x000000015c00780c */ /* 0x000fe20003f45270 */
[----:B---3--:R-:W-:Y:S01]  /*47a0*/  IMAD.HI.U32 R34, R19, R16, RZ ;  /* 0x0000001013227227 */ /* 0x008fe200078e00ff */
[----:B------:R-:W-:Y:S02]  /*47b0*/  SHF.R.U32.HI R31, RZ, R18, R31 ;  /* 0x00000012ff1f7219 */ /* 0x000fe4000001161f */
[----:B------:R-:W-:Y:S01]  /*47c0*/  ISETP.NE.AND P5, PT, R2, 0x1, PT ;  /* 0x000000010200780c */ /* 0x000fe20003fa5270 */
[----:B------:R-:W-:Y:S01]  /*47d0*/  IMAD.HI.U32 R36, R13, R16, RZ ;  /* 0x000000100d247227 */ /* 0x000fe200078e00ff */
[----:B------:R-:W-:Y:S02]  /*47e0*/  SHF.R.U32.HI R34, RZ, R17, R34 ;  /* 0x00000011ff227219 */ /* 0x000fe40000011622 */
[----:B------:R-:W-:Y:S01]  /*47f0*/  SEL R3, R24, R31, !P0 ;  /* 0x0000001f18037207 */ /* 0x000fe20004000000 */
[C---:B------:R-:W-:Y:S01]  /*4800*/  IMAD.HI.U32 R31, R8.reuse, R7, RZ ;  /* 0x00000007081f7227 */ /* 0x040fe200078e00ff */
[----:B------:R-:W-:Y:S02]  /*4810*/  SEL R11, R19, R34, !P5 ;  /* 0x00000022130b7207 */ /* 0x000fe40006800000 */
[----:B------:R-:W-:Y:S01]  /*4820*/  SHF.R.U32.HI R36, RZ, R17, R36 ;  /* 0x00000011ff247219 */ /* 0x000fe20000011624 */
[----:B------:R-:W-:Y:S01]  /*4830*/  IMAD.HI.U32 R38, R3, R4, RZ ;  /* 0x0000000403267227 */ /* 0x000fe200078e00ff */
[----:B------:R-:W-:Y:S03]  /*4840*/  SHF.R.U32.HI R31, RZ, R18, R31 ;  /* 0x00000012ff1f7219 */ /* 0x000fe6000001161f */
[----:B------:R-:W-:Y:S01]  /*4850*/  IMAD.HI.U32 R34, R11, R4, RZ ;  /* 0x000000040b227227 */ /* 0x000fe200078e00ff */
[----:B------:R-:W-:Y:S02]  /*4860*/  @P2 SHF.R.U32.HI R3, RZ, R5, R38 ;  /* 0x00000005ff032219 */ /* 0x000fe40000011626 */
[----:B------:R-:W-:Y:S02]  /*4870*/  SEL R9, R8, R31, !P0 ;  /* 0x0000001f08097207 */ /* 0x000fe40004000000 */
[----:B------:R-:W-:Y:S01]  /*4880*/  @P2 SHF.R.U32.HI R11, RZ, R5, R34 ;  /* 0x00000005ff0b2219 */ /* 0x000fe20000011622 */
[C---:B------:R-:W-:Y:S01]  /*4890*/  IMAD R10, R92.reuse, R3, RZ ;  /* 0x000000035c0a7224 */ /* 0x040fe200078e02ff */
[----:B------:R-:W-:Y:S01]  /*48a0*/  SEL R3, R13, R36, !P5 ;  /* 0x000000240d037207 */ /* 0x000fe20006800000 */
[C---:B------:R-:W-:Y:S03]  /*48b0*/  IMAD.HI.U32 R14, R9.reuse, R4, RZ ;  /* 0x00000004090e7227 */ /* 0x040fe600078e00ff */
[----:B------:R-:W-:Y:S01]  /*48c0*/  ISETP.GE.AND P0, PT, R9, R10, PT ;  /* 0x0000000a0900720c */ /* 0x000fe20003f06270 */
[C---:B------:R-:W-:Y:S01]  /*48d0*/  IMAD R12, R92.reuse, R11, RZ ;  /* 0x0000000b5c0c7224 */ /* 0x040fe200078e02ff */
[-C--:B------:R-:W-:Y:S04]  /*48e0*/  SHF.R.U32.HI R14, RZ, R5.reuse, R14 ;  /* 0x00000005ff0e7219 */ /* 0x080fe8000001160e */
[----:B------:R-:W-:Y:S02]  /*48f0*/  ISETP.GE.OR P0, PT, R3, R12, P0 ;  /* 0x0000000c0300720c */ /* 0x000fe40000706670 */
[----:B------:R-:W-:Y:S05]  /*4900*/  SEL R15, R9, R14, !P2 ;  /* 0x0000000e090f7207 */ /* 0x000fea0005000000 */
[----:B------:R-:W-:Y:S04]  /*4910*/  IMAD.MOV R14, RZ, RZ, -R15 ;  /* 0x000000ffff0e7224 */ /* 0x000fe800078e0a0f */
[----:B------:R-:W-:Y:S02]  /*4920*/  IMAD R14, R92, R14, R9 ;  /* 0x0000000e5c0e7224 */ /* 0x000fe400078e0209 */
[C---:B------:R-:W-:Y:S05]  /*4930*/  @!P0 IMAD.HI.U32 R10, R3.reuse, R4, RZ ;  /* 0x00000004030a8227 */ /* 0x040fea00078e00ff */
[----:B------:R-:W-:Y:S04]  /*4940*/  @!P0 SHF.R.U32.HI R10, RZ, R5, R10 ;  /* 0x00000005ff0a8219 */ /* 0x000fe8000001160a */
[----:B------:R-:W-:Y:S01]  /*4950*/  @!P0 SEL R0, R3, R10, !P2 ;  /* 0x0000000a03008207 */ /* 0x000fe20005000000 */
[----:B------:R-:W-:Y:S03]  /*4960*/  IMAD.MOV R10, RZ, RZ, -R3 ;  /* 0x000000ffff0a7224 */ /* 0x000fe600078e0a03 */
[----:B------:R-:W-:Y:S01]  /*4970*/  @!P0 IADD3 R15, PT, PT, R15, -R0, RZ ;  /* 0x800000000f0f8210 */ /* 0x000fe20007ffe0ff */
[----:B------:R-:W-:Y:S01]  /*4980*/  @!P0 IMAD R0, R11, R14, R0 ;  /* 0x0000000e0b008224 */ /* 0x000fe200078e0200 */
[----:B------:R-:W-:Y:S01]  /*4990*/  IADD3 R11, PT, PT, -R9, RZ, RZ ;  /* 0x000000ff090b7210 */ /* 0x000fe20007ffe1ff */
[----:B------:R-:W-:Y:S02]  /*49a0*/  IMAD R13, R2, R10, R13 ;  /* 0x0000000a020d7224 */ /* 0x000fe400078e020d */
[----:B------:R-:W-:Y:S02]  /*49b0*/  @!P0 IMAD R9, R15, R92, R3 ;  /* 0x0000005c0f098224 */ /* 0x000fe400078e0203 */
[----:B------:R-:W-:Y:S02]  /*49c0*/  @!P0 IMAD.MOV.U32 R3, RZ, RZ, R0 ;  /* 0x000000ffff038224 */ /* 0x000fe400078e0000 */
[----:B------:R-:W-:Y:S02]  /*49d0*/  IMAD R8, R6, R11, R8 ;  /* 0x0000000b06087224 */ /* 0x000fe400078e0208 */
[----:B------:R-:W-:Y:S02]  /*49e0*/  IMAD R13, R3, R2, R13 ;  /* 0x00000002030d7224 */ /* 0x000fe400078e020d */
[----:B------:R-:W-:Y:S02]  /*49f0*/  IMAD R8, R9, R6, R8 ;  /* 0x0000000609087224 */ /* 0x000fe400078e0208 */
.L_x_93:
[----:B------:R-:W-:Y:S05]  /*4a00*/  BRA.U UP1, `(.L_x_94) ;  /* 0x0000000101107547 */ /* 0x000fea000b800000 */
[----:B------:R-:W-:Y:S04]  /*4a10*/  MOV R0, UR6 ;  /* 0x0000000600007c02 */ /* 0x000fe80008000f00 */
[----:B------:R-:W-:Y:S04]  /*4a20*/  SHF.L.U32 R3, R0, 0x1f, RZ ;  /* 0x0000001f00037819 */ /* 0x000fe800000006ff */
[----:B------:R-:W2:Y:S02]  /*4a30*/  SYNCS.PHASECHK.TRANS64.TRYWAIT P0, [UR7+0xa8], R3 ;  /* 0x0000a803ff0075a7 */ /* 0x000ea40008001107 */
[----:B--2---:R-:W-:Y:S05]  /*4a40*/  @!P0 BRA `(.L_x_95) ;  /* 0x0000003c00888947 */ /* 0x004fea0003800000 */
.L_x_94:
[----:B------:R-:W-:Y:S05]  /*4a50*/  BRA.U !UP6, `(.L_x_96) ;  /* 0x000000010e347547 */ /* 0x000fea000b800000 */
[----:B------:R-:W-:Y:S01]  /*4a60*/  UPLOP3.LUT UP0, UPT, UPT, UPT, UP5, 0x80, 0x8 ;  /* 0x000000000008789c */ /* 0x000fe20003f0f050 */
[----:B------:R-:W-:Y:S05]  /*4a70*/  HFMA2 R198, -RZ, RZ, 0, 5.9604644775390625e-08 ;  /* 0x00000001ffc67431 */ /* 0x000fea00000001ff */
[----:B------:R-:W-:Y:S05]  /*4a80*/  PLOP3.LUT P0, PT, PT, PT, UP0, 0x80, 0x8 ;  /* 0x000000000008781c */ /* 0x000fea0003f0f008 */
[----:B------:R-:W4:Y:S01]  /*4a90*/  @UP0 LDCU.64 UR10, c[0x0][0x888] ;  /* 0x00011100ff0a07ac */ /* 0x000f220008000a00 */
[----:B------:R-:W-:Y:S04]  /*4aa0*/  @UP0 UIMAD UR8, UR36, UR4, URZ ;  /* 0x00000004240802a4 */ /* 0x000fe8000f8e02ff */
[----:B----4-:R-:W-:Y:S06]  /*4ab0*/  @UP0 UIMAD.WIDE UR10, UR8, 0x4, UR10 ;  /* 0x00000004080a08a5 */ /* 0x010fec000f8e020a */
[----:B------:R-:W-:Y:S02]  /*4ac0*/  IMAD.U32 R10, RZ, RZ, UR10 ;  /* 0x0000000aff0a7e24 */ /* 0x000fe4000f8e00ff */
[----:B------:R-:W-:Y:S05]  /*4ad0*/  IMAD.U32 R11, RZ, RZ, UR11 ;  /* 0x0000000bff0b7e24 */ /* 0x000fea000f8e00ff */
[----:B--2---:R-:W2:Y:S02]  /*4ae0*/  @P0 LDG.E R0, desc[UR46][R10.64] ;  /* 0x0000002e0a000981 */ /* 0x004ea4000c1e1900 */
[----:B--2---:R-:W-:Y:S01]  /*4af0*/  @P0 R2UR UR38, R0 ;  /* 0x00000000002602ca */ /* 0x004fe200000e0000 */
[----:B------:R-:W-:Y:S05]  /*4b00*/  IMAD.MOV.U32 R0, RZ, RZ, 0x1 ;  /* 0x00000001ff007424 */ /* 0x000fea00078e00ff */
[----:B------:R-:W-:Y:S08]  /*4b10*/  @!P0 PRMT R198, R0, 0x7610, R198 ;  /* 0x0000761000c68816 */ /* 0x000ff000000000c6 */
[----:B------:R-:W4:Y:S02]  /*4b20*/  @!UP0 LDCU UR38, c[0x0][0x880] ;  /* 0x00011000ff2687ac */ /* 0x000f240008000800 */
.L_x_96:
[----:B----4-:R-:W-:Y:S01]  /*4b30*/  @!P4 FSETP.EQ.AND P5, PT, RZ, UR38, PT ;  /* 0x00000026ff00cc0b */ /* 0x010fe2000bfa2000 */
[----:B------:R-:W-:Y:S01]  /*4b40*/  @!UPT UIADD3 URZ, UPT, UPT, URZ, URZ, URZ ;  /* 0x000000fffffff290 */ /* 0x000fe2000fffe0ff */
[----:B------:R-:W-:Y:S11]  /*4b50*/  @!P4 BRA `(.L_x_97) ;  /* 0x000000000014c947 */ /* 0x000ff60003800000 */
[----:B------:R-:W-:Y:S02]  /*4b60*/  LOP3.LUT P0, RZ, R198, 0xff, RZ, 0xc0, !PT ;  /* 0x000000ffc6ff7812 */ /* 0x000fe4000780c0ff */
[----:B------:R-:W-:Y:S04]  /*4b70*/  PLOP3.LUT P5, PT, PT, PT, UP0, 0x80, 0x8 ;  /* 0x000000000008781c */ /* 0x000fe80003faf008 */
[----:B------:R-:W-:Y:S07]  /*4b80*/  PLOP3.LUT P5, PT, P5, PT, PT, 0x8, 0x80 ;  /* 0x000000000080781c */ /* 0x000fee0002fae170 */
[----:B------:R-:W-:Y:S11]  /*4b90*/  @P0 FSETP.EQ.AND P5, PT, RZ, UR38, PT ;  /* 0x00000026ff000c0b */ /* 0x000ff6000bfa2000 */
[----:B------:R-:W-:Y:S02]  /*4ba0*/  @!UPT UIADD3 URZ, UPT, UPT, URZ, URZ, URZ ;  /* 0x000000fffffff290 */ /* 0x000fe4000fffe0ff */
.L_x_97:
[----:B------:R-:W4:Y:S01]  /*4bb0*/  SYNCS.PHASECHK.TRANS64.TRYWAIT P4, [UR7+0x98], R26 ;  /* 0x0000981aff0075a7 */ /* 0x000f220008081107 */
[----:B------:R-:W-:Y:S01]  /*4bc0*/  @P3 SHF.R.U32.HI R27, RZ, 0x10, R21 ;  /* 0x00000010ff1b3819 */ /* 0x000fe20000011615 */
[----:B------:R-:W-:Y:S01]  /*4bd0*/  VIADD R29, R29, 0x1 ;  /* 0x000000011d1d7836 */ /* 0x000fe20000000000 */
[----:B------:R-:W1:Y:S08]  /*4be0*/  LDC.64 R14, c[0x0][0xb10] ;  /* 0x0002c400ff0e7b82 */ /* 0x000e700000000a00 */
[----:B------:R-:W3:Y:S08]  /*4bf0*/  LDC.64 R10, c[0x0][0xb18] ;  /* 0x0002c600ff0a7b82 */ /* 0x000ef00000000a00 */
[----:B--2---:R-:W2:Y:S08]  /*4c00*/  @!P1 LDC R0, c[0x0][0xb20] ;  /* 0x0002c800ff009b82 */ /* 0x004eb00000000800 */
[----:B------:R-:W2:Y:S01]  /*4c10*/  @!P1 LDC R3, c[0x0][0xb0c] ;  /* 0x0002c300ff039b82 */ /* 0x000ea20000000800 */
[----:B-1----:R-:W-:Y:S05]  /*4c20*/  @!P1 IMAD.HI.U32 R14, R13, R14, RZ ;  /* 0x0000000e0d0e9227 */ /* 0x002fea00078e00ff */
[----:B------:R-:W-:Y:S01]  /*4c30*/  @!P1 SHF.R.U32.HI R14, RZ, R15, R14 ;  /* 0x0000000fff0e9219 */ /* 0x000fe2000001160e */
[----:B---3--:R-:W-:Y:S01]  /*4c40*/  @!P1 IMAD.HI.U32 R11, R8, R11, RZ ;  /* 0x0000000b080b9227 */ /* 0x008fe200078e00ff */
[----:B------:R-:W-:Y:S04]  /*4c50*/  @!P1 ISETP.NE.AND P0, PT, R10, 0x1, PT ;  /* 0x000000010a00980c */ /* 0x000fe80003f05270 */
[----:B--2---:R-:W-:Y:S02]  /*4c60*/  @!P1 SHF.R.U32.HI R9, RZ, R0, R11 ;  /* 0x00000000ff099219 */ /* 0x004fe4000001160b */
[----:B------:R-:W-:Y:S02]  /*4c70*/  @!P1 ISETP.NE.AND P2, PT, R3, 0x1, PT ;  /* 0x000000010300980c */ /* 0x000fe40003f45270 */
[----:B------:R-:W-:Y:S02]  /*4c80*/  @!P1 SEL R9, R8, R9, !P0 ;  /* 0x0000000908099207 */ /* 0x000fe40004000000 */
[----:B------:R-:W-:Y:S02]  /*4c90*/  ELECT P0, URZ, PT ;  /* 0x0000000000ff782f */ /* 0x000fe40003800000 */
[----:B------:R-:W-:Y:S05]  /*4ca0*/  @!P1 SEL R14, R13, R14, !P2 ;  /* 0x0000000e0d0e9207 */ /* 0x000fea0005000000 */
[----:B------:R-:W-:Y:S02]  /*4cb0*/  @!P1 IMAD.IADD R0, R9, 0x1, -R14 ;  /* 0x0000000109009824 */ /* 0x000fe400078e0a0e */
[----:B------:R-:W-:Y:S02]  /*4cc0*/  @!P1 IMAD.IADD R9, R14, 0x1, -R9 ;  /* 0x000000010e099824 */ /* 0x000fe400078e0a09 */
[----:B------:R-:W-:Y:S02]  /*4cd0*/  @!P1 IMAD R13, R0, R3, R13 ;  /* 0x00000003000d9224 */ /* 0x000fe400078e020d */
[----:B------:R-:W-:Y:S01]  /*4ce0*/  @!P1 IMAD R8, R9, R10, R8 ;  /* 0x0000000a09089224 */ /* 0x000fe200078e0208 */
[----:B----4-:R-:W-:Y:S06]  /*4cf0*/  @!P4 BRA `(.L_x_98) ;  /* 0x0000003800f4c947 */ /* 0x010fec0003800000 */
.L_x_161:
[----:B------:R-:W-:Y:S01]  /*4d00*/  PLOP3.LUT P5, PT, P5, P0, PT, 0xf2, 0x2f ;  /* 0x00000000002f781c */ /* 0x000fe20002fa1e72 */
[----:B------:R-:W-:Y:S01]  /*4d10*/  UMOV UR14, 0x0 ;  /* 0x00000000000e7882 */ /* 0x000fe20000000000 */
[----:B------:R-:W-:Y:S01]  /*4d20*/  UMOV UR15, 0x10000000 ;  /* 0x10000000000f7882 */ /* 0x000fe20000000000 */
[----:B------:R-:W-:Y:S01]  /*4d30*/  UMOV UR44, UR36 ;  /* 0x00000024002c7c82 */ /* 0x000fe20008000000 */
[----:B------:R-:W-:Y:S01]  /*4d40*/  UMOV UR28, UR36 ;  /* 0x00000024001c7c82 */ /* 0x000fe20008000000 */
[----:B------:R-:W-:Y:S01]  /*4d50*/  UMOV UR20, UR36 ;  /* 0x0000002400147c82 */ /* 0x000fe20008000000 */
[----:B------:R-:W-:Y:S01]  /*4d60*/  UMOV UR12, UR36 ;  /* 0x00000024000c7c82 */ /* 0x000fe20008000000 */
[----:B------:R-:W-:Y:S06]  /*4d70*/  LOP3.LUT R30, R30, 0x1, RZ, 0x3c, !PT ;  /* 0x000000011e1e7812 */ /* 0x000fec00078e3cff */
[----:B-1----:R-:W-:Y:S01]  /*4d80*/  @!P5 IADD3 R3, P0, PT, R32, 0x580, RZ ;  /* 0x000005802003d810 */ /* 0x002fe20007f1e0ff */
[----:B------:R-:W-:Y:S01]  /*4d90*/  @!P5 IMAD R197, R197, 0x50, RZ ;  /* 0x00000050c5c5d824 */ /* 0x000fe200078e02ff */
[----:B------:R-:W-:Y:S01]  /*4da0*/  VOTEU.ALL UP4, P5 ;  /* 0x0000000000ff7886 */ /* 0x000fe20002880000 */
[----:B------:R-:W-:Y:S01]  /*4db0*/  @!P5 IMAD.SHL.U32 R187, R187, 0x80, RZ ;  /* 0x00000080bbbbd824 */ /* 0x000fe200078e00ff */
[----:B------:R-:W-:Y:S01]  /*4dc0*/  @!P5 R2UR UR9, R3 ;  /* 0x000000000309d2ca */ /* 0x000fe200000e0000 */
[----:B------:R-:W-:Y:S01]  /*4dd0*/  @!P5 IMAD.X R0, RZ, RZ, R33, P0 ;  /* 0x000000ffff00d224 */ /* 0x000fe200000e0621 */
[----:B------:R-:W-:Y:S01]  /*4de0*/  @!P5 R2UR UR42, R197 ;  /* 0x00000000c52ad2ca */ /* 0x000fe200000e0000 */
[----:B------:R-:W-:Y:S01]  /*4df0*/  @!UP4 UIADD3 UR41, UPT, UPT, UR7, 0x90, URZ ;  /* 0x000000900729c890 */ /* 0x000fe2000fffe0ff */
[----:B------:R-:W-:Y:S01]  /*4e00*/  @!P5 R2UR UR43, R187 ;  /* 0x00000000bb2bd2ca */ /* 0x000fe200000e0000 */
[----:B------:R-:W-:Y:S01]  /*4e10*/  @!UP4 UIADD3 UR40, UPT, UPT, UR7, 0x180, URZ ;  /* 0x000001800728c890 */ /* 0x000fe2000fffe0ff */
[----:B------:R-:W-:Y:S01]  /*4e20*/  @!P5 R2UR UR8, R0 ;  /* 0x000000000008d2ca */ /* 0x000fe200000e0000 */
[----:B------:R-:W-:Y:S01]  /*4e30*/  VOTEU.ALL UP3, P5 ;  /* 0x0000000000ff7886 */ /* 0x000fe20002860000 */
[----:B------:R-:W-:Y:S01]  /*4e40*/  @!UP4 UIADD3 UR32, UPT, UPT, UR7, 0x980, URZ ;  /* 0x000009800720c890 */ /* 0x000fe2000fffe0ff */
[----:B------:R-:W-:Y:S01]  /*4e50*/  ISETP.NE.AND P0, PT, R29, 0x2, PT ;  /* 0x000000021d00780c */ /* 0x000fe20003f05270 */
[----:B------:R-:W-:Y:S01]  /*4e60*/  VOTEU.ALL UP2, P5 ;  /* 0x0000000000ff7886 */ /* 0x000fe20002840000 */
[----:B------:R-:W-:Y:S01]  /*4e70*/  UMOV UR33, UR41 ;  /* 0x0000002900217c82 */ /* 0x000fe20008000000 */
[----:B------:R-:W-:Y:S01]  /*4e80*/  @!UP4 UIADD3 UR24, UPT, UPT, UR7, 0x1180, URZ ;  /* 0x000011800718c890 */ /* 0x000fe2000fffe0ff */
[----:B------:R-:W-:Y:S01]  /*4e90*/  IMAD.U32 R10, RZ, RZ, UR9 ;  /* 0x00000009ff0a7e24 */ /* 0x000fe2000f8e00ff */
[----:B------:R-:W-:Y:S01]  /*4ea0*/  VOTEU.ALL UP1, P5 ;  /* 0x0000000000ff7886 */ /* 0x000fe20002820000 */
[----:B------:R-:W-:Y:S01]  /*4eb0*/  @!UP4 UIADD3 UR34, UPT, UPT, UR42, 0x10, URZ ;  /* 0x000000102a22c890 */ /* 0x000fe2000fffe0ff */
[----:B------:R-:W-:Y:S01]  /*4ec0*/  SEL R3, RZ, 0x1, P0 ;  /* 0x00000001ff037807 */ /* 0x000fe20000000000 */
[----:B------:R-:W-:Y:S01]  /*4ed0*/  UMOV UR35, UR43 ;  /* 0x0000002b00237c82 */ /* 0x000fe20008000000 */
[----:B------:R-:W-:Y:S01]  /*4ee0*/  @!P5 R2UR UR22, R10 ;  /* 0x000000000a16d2ca */ /* 0x000fe200000e0000 */
[----:B------:R-:W-:Y:S01]  /*4ef0*/  IMAD.U32 R11, RZ, RZ, UR8 ;  /* 0x00000008ff0b7e24 */ /* 0x000fe2000f8e00ff */
[----:B------:R-:W-:Y:S01]  /*4f00*/  @!UP4 UIADD3 UR26, UPT, UPT, UR42, 0x20, URZ ;  /* 0x000000202a1ac890 */ /* 0x000fe2000fffe0ff */
[----:B------:R-:W-:Y:S01]  /*4f10*/  LOP3.LUT R28, R28, R3, RZ, 0x3c, !PT ;  /* 0x000000031c1c7212 */ /* 0x000fe200078e3cff */
[----:B------:R-:W-:Y:S01]  /*4f20*/  UMOV UR25, UR41 ;  /* 0x0000002900197c82 */ /* 0x000fe20008000000 */
[----:B------:R-:W-:Y:S01]  /*4f30*/  UMOV UR27, UR43 ;  /* 0x0000002b001b7c82 */ /* 0x000fe20008000000 */
[----:B------:R-:W-:Y:S01]  /*4f40*/  @!P5 R2UR UR23, R11 ;  /* 0x000000000b17d2ca */ /* 0x000fe200000e0000 */
[----:B------:R-:W-:Y:S01]  /*4f50*/  @!UP4 UIADD3 UR16, UPT, UPT, UR7, 0x1980, URZ ;  /* 0x000019800710c890 */ /* 0x000fe2000fffe0ff */
[----:B------:R-:W-:Y:S01]  /*4f60*/  SEL R29, R29, RZ, P0 ;  /* 0x000000ff1d1d7207 */ /* 0x000fe20000000000 */
[----:B------:R-:W-:Y:S01]  /*4f70*/  @!UP4 UIADD3 UR18, UPT, UPT, UR42, 0x30, URZ ;  /* 0x000000302a12c890 */ /* 0x000fe2000fffe0ff */
[----:B------:R-:W-:Y:S01]  /*4f80*/  IMAD.IADD R197, R8, 0x1, R186 ;  /* 0x0000000108c57824 */ /* 0x000fe200078e02ba */
[----:B------:R-:W-:Y:S01]  /*4f90*/  UMOV UR17, UR41 ;  /* 0x0000002900117c82 */ /* 0x000fe20008000000 */
[----:B------:R-:W-:Y:S01]  /*4fa0*/  UMOV UR19, UR43 ;  /* 0x0000002b00137c82 */ /* 0x000fe20008000000 */
[----:B------:R-:W-:Y:S01]  /*4fb0*/  @!UP4 UIADD3 UR8, UPT, UPT, UR7, 0x2180, URZ ;  /* 0x000021800708c890 */ /* 0x000fe2000fffe0ff */
[----:B------:R-:W-:Y:S01]  /*4fc0*/  IMAD.IADD R187, R13, 0x1, R196 ;  /* 0x000000010dbb7824 */ /* 0x000fe200078e02c4 */
[----:B------:R-:W-:Y:S01]  /*4fd0*/  @!UP4 UIADD3 UR10, UPT, UPT, UR42, 0x40, URZ ;  /* 0x000000402a0ac890 */ /* 0x000fe2000fffe0ff */
[----:B------:R-:W-:Y:S01]  /*4fe0*/  UMOV UR9, UR41 ;  /* 0x0000002900097c82 */ /* 0x000fe20008000000 */
[----:B------:R-:W-:Y:S02]  /*4ff0*/  UMOV UR11, UR43 ;  /* 0x0000002b000b7c82 */ /* 0x000fe40008000000 */
[----:B------:R-:W-:Y:S01]  /*5000*/  @!UP3 UTMALDG.3D [UR40], [UR22], desc[UR14] ;  /* 0x00000e281600b5b4 */ /* 0x000fe20008011000 */
[----:B------:R1:W-:Y:S01]  /*5010*/  @!UP2 UTMALDG.3D [UR32], [UR22], desc[UR14] ;  /* 0x00000e201600a5b4 */ /* 0x0003e20008011000 */
[----:B------:R-:W-:Y:S01]  /*5020*/  VOTEU.ALL UP2, P5 ;  /* 0x0000000000ff7886 */ /* 0x000fe20002840000 */
[----:B------:R2:W-:Y:S01]  /*5030*/  @!UP1 UTMALDG.3D [UR24], [UR22], desc[UR14] ;  /* 0x00000e18160095b4 */ /* 0x0005e20008011000 */
[----:B------:R-:W-:Y:S03]  /*5040*/  VOTEU.ALL UP1, P5 ;  /* 0x0000000000ff7886 */ /* 0x000fe60002820000 */
[----:B------:R2:W-:Y:S02]  /*5050*/  @!UP2 UTMALDG.3D [UR16], [UR22], desc[UR14] ;  /* 0x00000e101600a5b4 */ /* 0x0005e40008011000 */
[----:B------:R2:W-:Y:S01]  /*5060*/  @!UP1 UTMALDG.3D [UR8], [UR22], desc[UR14] ;  /* 0x00000e08160095b4 */ /* 0x0005e20008011000 */
[----:B------:R2:W-:Y:S01]  /*5070*/  @!P5 SYNCS.ARRIVE.TRANS64.RED.A0TR RZ, [UR7+0x90], R25 ;  /* 0x00009019ffffd9a7 */ /* 0x0005e20008300407 */
[----:B------:R-:W-:Y:S01]  /*5080*/  UPLOP3.LUT UP1, UPT, UPT, UPT, UPT, 0x80, 0x8 ;  /* 0x000000000008789c */ /* 0x000fe20003f2f070 */
[----:B-1----:R-:W-:Y:S01]  /*5090*/  @P3 R2UR UR36, R27 ;  /* 0x000000001b2432ca */ /* 0x002fe200000e0000 */
[----:B------:R-:W-:Y:S01]  /*50a0*/  SYNCS.ARRIVE.TRANS64.RED.A1T0 RZ, [UR37], RZ ;  /* 0x000000ffffff79a7 */ /* 0x000fe20008100425 */
[----:B------:R-:W-:Y:S02]  /*50b0*/  @!UPT UIADD3 URZ, UPT, UPT, URZ, URZ, URZ ;  /* 0x000000fffffff290 */ /* 0x000fe4000fffe0ff */
[----:B------:R-:W-:Y:S11]  /*50c0*/  @P3 BRA `(.L_x_99) ;  /* 0xfffffff400483947 */ /* 0x000ff6000383ffff */
[----:B------:R-:W-:Y:S07]  /*50d0*/  MOV R0, UR7 ;  /* 0x0000000700007c02 */ /* 0x000fee0008000f00 */
.L_x_100:
[----:B-1----:R-:W-:-:S04]  /*50e0*/  SHF.L.U32 R3, R30, 0x1f, RZ ;  /* 0x0000001f1e037819 */ /* 0x002fc800000006ff */
[----:B------:R1:W3:Y:S03]  /*50f0*/  SYNCS.PHASECHK.TRANS64.TRYWAIT P0, [R0+URZ+0x98], R3 ;  /* 0x00009803000075a7 */ /* 0x0002e600080011ff */
[----:B---3--:R-:W-:Y:S05]  /*5100*/  @!P0 NANOSLEEP.SYNCS 0x989680 ;  /* 0x009896800000895d */ /* 0x008fea0003900000 */
[----:B------:R-:W3:Y:S02]  /*5110*/  @!P0 SYNCS.PHASECHK.TRANS64 P0, [R0+URZ+0x98], R3 ;  /* 0x00009803000085a7 */ /* 0x000ee400080010ff */
[----:B--23--:R-:W-:Y:S05]  /*5120*/  @P0 EXIT ;  /* 0x000000000000094d */ /* 0x00cfea0003800000 */
[----:B------:R-:W-:Y:S05]  /*5130*/  BRA `(.L_x_100) ;  /* 0xfffffffc00e87947 */ /* 0x000fea000383ffff */
.L_x_91:
[----:B------:R-:W-:-:S06]  /*5140*/  UISETP.GE.AND UP1, UPT, UR10, 0x4, UPT ;  /* 0x000000040a00788c */ /* 0x000fcc000bf26270 */
[----:B------:R-:W-:-:S13]  /*5150*/  PLOP3.LUT P0, PT, PT, PT, UP1, 0x80, 0x8 ;  /* 0x000000000008781c */ /* 0x000fda0003f0f018 */
[----:B------:R-:W-:Y:S05]  /*5160*/  @!P0 EXIT ;  /* 0x000000000000894d */ /* 0x000fea0003800000 */
[----:B------:R-:W-:Y:S01]  /*5170*/  BAR.SYNC.DEFER_BLOCKING 0x6, 0xa0 ;  /* 0x0182800000007b1d */ /* 0x000fe20000010000 */
[C---:B------:R-:W-:Y:S01]  /*5180*/  IMAD.U32 R2, R212.reuse, 0x10000, RZ ;  /* 0x00010000d4027824 */ /* 0x040fe200078e00ff */
[----:B------:R-:W-:Y:S01]  /*5190*/  LOP3.LUT R211, R5, 0x60, R212, 0xf8, !PT ;  /* 0x0000006005d37812 */ /* 0x000fe200078ef8d4 */
[----:B------:R-:W-:Y:S01]  /*51a0*/  IMAD.MOV.U32 R99, RZ, RZ, RZ ;  /* 0x000000ffff637224 */ /* 0x000fe200078e00ff */
[----:B------:R-:W-:Y:S01]  /*51b0*/  LOP3.LUT R212, R212, 0x60, RZ, 0xc0, !PT ;  /* 0x00000060d4d47812 */ /* 0x000fe200078ec0ff */
[----:B------:R-:W-:Y:S01]  /*51c0*/  IMAD.MOV.U32 R210, RZ, RZ, RZ ;  /* 0x000000ffffd27224 */ /* 0x000fe200078e00ff */
[----:B------:R-:W-:Y:S02]  /*51d0*/  UMOV UR39, 0x400 ;  /* 0x0000040000277882 */ /* 0x000fe40000000000 */
[----:B------:R-:W1:Y:S01]  /*51e0*/  LDC R201, c[0x0][0x370] ;  /* 0x0000dc00ffc97b82 */ /* 0x000e620000000800 */
[----:B------:R-:W-:Y:S01]  /*51f0*/  ULEA UR39, UR37, UR39, 0x18 ;  /* 0x0000002725277291 */ /* 0x000fe2000f8ec0ff */
[----:B------:R-:W-:Y:S01]  /*5200*/  LOP3.LUT R2, R2, 0x600000, RZ, 0xc0, !PT ;  /* 0x0060000002027812 */ /* 0x000fe200078ec0ff */
[----:B------:R-:W-:Y:S01]  /*5210*/  IMAD.MOV.U32 R214, RZ, RZ, RZ ;  /* 0x000000ffffd67224 */ /* 0x000fe200078e00ff */
[----:B------:R-:W-:Y:S01]  /*5220*/  CS2R R208, SRZ ;  /* 0x0000000000d07805 */ /* 0x000fe2000001ff00 */
[----:B------:R-:W2:Y:S02]  /*5230*/  LDCU.64 UR48, c[0x0][0x348] ;  /* 0x00006900ff3077ac */ /* 0x000ea40008000a00 */
[----:B------:R-:W-:Y:S01]  /*5240*/  LEA R211, R211, UR39, 0x4 ;  /* 0x00000027d3d37c11 */ /* 0x000fe2000f8e20ff */
[----:B------:R-:W3:Y:S01]  /*5250*/  LDC R94, c[0x0][0xb0c] ;  /* 0x0002c300ff5e7b82 */ /* 0x000ee20000000800 */
[----:B------:R-:W4:Y:S01]  /*5260*/  LDCU.64 UR40, c[0x0][0x888] ;  /* 0x00011100ff2877ac */ /* 0x000f220008000a00 */
[----:B------:R-:W1:Y:S06]  /*5270*/  LDCU.64 UR42, c[0x0][0x890] ;  /* 0x00011200ff2a77ac */ /* 0x000e6c0008000a00 */
[----:B------:R-:W1:Y:S01]  /*5280*/  LDC R199, c[0x0][0xb20] ;  /* 0x0002c800ffc77b82 */ /* 0x000e620000000800 */
[----:B------:R-:W2:Y:S07]  /*5290*/  LDS R3, [UR39+0x160] ;  /* 0x00016027ff037984 */ /* 0x000eae0008000800 */
[----:B------:R-:W1:Y:S08]  /*52a0*/  LDC R93, c[0x0][0xb30] ;  /* 0x0002cc00ff5d7b82 */ /* 0x000e700000000800 */
[----:B------:R-:W1:Y:S08]  /*52b0*/  LDC.64 R184, c[0x0][0xb10] ;  /* 0x0002c400ffb87b82 */ /* 0x000e700000000a00 */
[----:B------:R-:W1:Y:S08]  /*52c0*/  LDC.64 R90, c[0x0][0xb18] ;  /* 0x0002c600ff5a7b82 */ /* 0x000e700000000a00 */
[----:B------:R-:W1:Y:S08]  /*52d0*/  LDC.64 R88, c[0x0][0xb28] ;  /* 0x0002ca00ff587b82 */ /* 0x000e700000000a00 */
[----:B------:R-:W1:Y:S01]  /*52e0*/  LDC.64 R182, c[0x0][0x8b0] ;  /* 0x00022c00ffb67b82 */ /* 0x000e620000000a00 */
[----:B--2---:R-:W-:-:S07]  /*52f0*/  IMAD.IADD R2, R3, 0x1, R2 ;  /* 0x0000000103027824 */ /* 0x004fce00078e0202 */
[----:B------:R-:W2:Y:S08]  /*5300*/  LDC.64 R180, c[0x0][0x8a8] ;  /* 0x00022a00ffb47b82 */ /* 0x000eb00000000a00 */
[----:B---34-:R-:W1:Y:S02]  /*5310*/  LDC R200, c[0x0][0x374] ;  /* 0x0000dd00ffc87b82 */ /* 0x018e640000000800 */
.L_x_117:
[C---:B------:R-:W-:Y:S02]  /*5320*/  LEA R0, R214.reuse, UR39, 0x3 ;  /* 0x00000027d6007c11 */ /* 0x040fe4000f8e18ff */
[----:B------:R-:W-:Y:S02]  /*5330*/  SHF.L.U32 R3, R209, 0x1f, RZ ;  /* 0x0000001fd1037819 */ /* 0x000fe400000006ff */
[----:B------:R-:W-:Y:S02]  /*5340*/  LEA R12, R214, UR39, 0x4 ;  /* 0x00000027d60c7c11 */ /* 0x000fe4000f8e20ff */
[----:B---3--:R-:W3:Y:S02]  /*5350*/  SYNCS.PHASECHK.TRANS64.TRYWAIT P0, [R0+URZ+0xb0], R3 ;  /* 0x0000b003000075a7 */ /* 0x008ee400080011ff */
[----:B-1-3--:R-:W-:Y:S05]  /*5360*/  @!P0 BRA `(.L_x_101) ;  /* 0x0000003400708947 */ /* 0x00afea0003800000 */
.L_x_162:
[----:B------:R-:W-:Y:S01]  /*5370*/  ISETP.GE.AND P0, PT, R92, 0x1, PT ;  /* 0x000000015c00780c */ /* 0x000fe20003f06270 */
[----:B------:R-:W4:Y:S01]  /*5380*/  LDS.128 R12, [R12+0x140] ;  /* 0x000140000c0c7984 */ /* 0x000f220000000c00 */
[----:B-1----:R-:W-:Y:S01]  /*5390*/  ISETP.NE.U32.AND P3, PT, R182, RZ, PT ;  /* 0x000000ffb600720c */ /* 0x002fe20003f65070 */
[----:B---3--:R-:W-:Y:S01]  /*53a0*/  VIADD R0, R0, 0xc0 ;  /* 0x000000c000007836 */ /* 0x008fe20000000000 */
[----:B------:R-:W-:Y:S04]  /*53b0*/  UISETP.NE.AND UP0, UPT, UR44, URZ, UPT ;  /* 0x000000ff2c00728c */ /* 0x000fe8000bf05270 */
[----:B------:R-:W-:Y:S01]  /*53c0*/  PRMT R0, RZ, 0x654, R0 ;  /* 0x00000654ff007816 */ /* 0x000fe20000000000 */
[----:B------:R-:W-:Y:S01]  /*53d0*/  @!PT LDS RZ, [RZ] ;  /* 0x00000000fffff984 */ /* 0x000fe20000000800 */
[----:B------:R-:W-:Y:S01]  /*53e0*/  @!PT LDS RZ, [RZ] ;  /* 0x00000000fffff984 */ /* 0x000fe20000000800 */
[----:B------:R-:W-:Y:S01]  /*53f0*/  @!PT LDS RZ, [RZ] ;  /* 0x00000000fffff984 */ /* 0x000fe20000000800 */
[----:B------:R-:W-:Y:S01]  /*5400*/  @!PT LDS RZ, [RZ] ;  /* 0x00000000fffff984 */ /* 0x000fe20000000800 */
[----:B------:R1:W-:Y:S06]  /*5410*/  MEMBAR.ALL.CTA ;  /* 0x0000000000007992 */ /* 0x0003ec0000008000 */
[----:B-1----:R-:W1:Y:S01]  /*5420*/  FENCE.VIEW.ASYNC.S ;  /* 0x00000000000073c6 */ /* 0x002e620000000000 */
[----:B------:R-:W-:Y:S01]  /*5430*/  PLOP3.LUT P2, PT, PT, PT, UP0, 0x80, 0x8 ;  /* 0x000000000008781c */ /* 0x000fe20003f4f008 */
[----:B-1----:R1:W-:Y:S01]  /*5440*/  SYNCS.ARRIVE.TRANS64.RED.A1T0 RZ, [R0+URZ], RZ ;  /* 0x000000ff00ff79a7 */ /* 0x0023e200081004ff */
[----:B----4-:R-:W-:Y:S04]  /*5450*/  LOP3.LUT P6, RZ, R14, 0x1, RZ, 0xc0, !PT ;  /* 0x000000010eff7812 */ /* 0x010fe800078cc0ff */
[----:B------:R-:W-:Y:S09]  /*5460*/  P2R R213, PR, RZ, 0x40 ;  /* 0x00000040ffd57803 */ /* 0x000ff20000000000 */
[----:B------:R-:W-:Y:S02]  /*5470*/  @P6 MOV R97, R12 ;  /* 0x0000000c00616202 */ /* 0x000fe40000000f00 */
[----:B------:R-:W-:Y:S01]  /*5480*/  @P6 LOP3.LUT R95, R13, 0xffff, RZ, 0xc0, !PT ;  /* 0x0000ffff0d5f6812 */ /* 0x000fe200078ec0ff */
[----:B-1----:R-:W-:Y:S06]  /*5490*/  @!P0 BRA `(.L_x_102) ;  /* 0x0000000000a48947 */ /* 0x002fec0003800000 */
[----:B------:R-:W-:Y:S01]  /*54a0*/  IMAD.HI.U32 R16, R200, R91, RZ ;  /* 0x0000005bc8107227 */ /* 0x000fe200078e00ff */
[----:B------:R-:W-:Y:S02]  /*54b0*/  ISETP.NE.AND P0, PT, R90, 0x1, PT ;  /* 0x000000015a00780c */ /* 0x000fe40003f05270 */
[----:B------:R-:W-:Y:S01]  /*54c0*/  ISETP.NE.AND P1, PT, R92, 0x1, PT ;  /* 0x000000015c00780c */ /* 0x000fe20003f25270 */
[-C--:B------:R-:W-:Y:S01]  /*54d0*/  IMAD.HI.U32 R10, R201, R184.reuse, RZ ;  /* 0x000000b8c90a7227 */ /* 0x080fe200078e00ff */
[----:B------:R-:W-:Y:S02]  /*54e0*/  SHF.R.U32.HI R11, RZ, R199, R16 ;  /* 0x000000c7ff0b7219 */ /* 0x000fe40000011610 */
[----:B------:R-:W-:Y:S01]  /*54f0*/  ISETP.NE.AND P4, PT, R94, 0x1, PT ;  /* 0x000000015e00780c */ /* 0x000fe20003f85270 */
[----:B------:R-:W-:Y:S01]  /*5500*/  IMAD.HI.U32 R20, R95, R91, RZ ;  /* 0x0000005b5f147227 */ /* 0x000fe200078e00ff */
[----:B------:R-:W-:Y:S02]  /*5510*/  SHF.R.U32.HI R10, RZ, R185, R10 ;  /* 0x000000b9ff0a7219 */ /* 0x000fe4000001160a */
[----:B------:R-:W-:Y:S01]  /*5520*/  SEL R3, R200, R11, !P0 ;  /* 0x0000000bc8037207 */ /* 0x000fe20004000000 */
[----:B------:R-:W-:Y:S01]  /*5530*/  IMAD.HI.U32 R18, R97, R184, RZ ;  /* 0x000000b861127227 */ /* 0x000fe200078e00ff */
[----:B------:R-:W-:Y:S03]  /*5540*/  SEL R7, R201, R10, !P4 ;  /* 0x0000000ac9077207 */ /* 0x000fe60006000000 */
[-C--:B------:R-:W-:Y:S01]  /*5550*/  IMAD.HI.U32 R10, R3, R88.reuse, RZ ;  /* 0x00000058030a7227 */ /* 0x080fe200078e00ff */
[----:B------:R-:W-:Y:S03]  /*5560*/  SHF.R.U32.HI R18, RZ, R185, R18 ;  /* 0x000000b9ff127219 */ /* 0x000fe60000011612 */
[----:B------:R-:W-:Y:S01]  /*5570*/  IMAD.HI.U32 R16, R7, R88, RZ ;  /* 0x0000005807107227 */ /* 0x000fe200078e00ff */
[----:B------:R-:W-:Y:S02]  /*5580*/  @P1 SHF.R.U32.HI R3, RZ, R89, R10 ;  /* 0x00000059ff031219 */ /* 0x000fe4000001160a */
[----:B------:R-:W-:Y:S02]  /*5590*/  SHF.R.U32.HI R10, RZ, R199, R20 ;  /* 0x000000c7ff0a7219 */ /* 0x000fe40000011614 */
[----:B------:R-:W-:Y:S01]  /*55a0*/  @P1 SHF.R.U32.HI R7, RZ, R89, R16 ;  /* 0x00000059ff071219 */ /* 0x000fe20000011610 */
[C---:B------:R-:W-:Y:S01]  /*55b0*/  IMAD R4, R92.reuse, R3, RZ ;  /* 0x000000035c047224 */ /* 0x040fe200078e02ff */
[----:B------:R-:W-:Y:S02]  /*55c0*/  SEL R5, R95, R10, !P0 ;  /* 0x0000000a5f057207 */ /* 0x000fe40004000000 */
[----:B------:R-:W-:Y:S01]  /*55d0*/  SEL R3, R97, R18, !P4 ;  /* 0x0000001261037207 */ /* 0x000fe20006000000 */
[----:B------:R-:W-:Y:S01]  /*55e0*/  IMAD R6, R92, R7, RZ ;  /* 0x000000075c067224 */ /* 0x000fe200078e02ff */
[C---:B------:R-:W-:Y:S01]  /*55f0*/  ISETP.GE.AND P0, PT, R5.reuse, R4, PT ;  /* 0x000000040500720c */ /* 0x040fe20003f06270 */
[----:B------:R-:W-:Y:S03]  /*5600*/  IMAD.HI.U32 R8, R5, R88, RZ ;  /* 0x0000005805087227 */ /* 0x000fe600078e00ff */
[----:B------:R-:W-:Y:S01]  /*5610*/  ISETP.GE.OR P0, PT, R3, R6, P0 ;  /* 0x000000060300720c */ /* 0x000fe20000706670 */
[----:B------:R-:W-:Y:S01]  /*5620*/  IMAD.MOV R6, RZ, RZ, -R3 ;  /* 0x000000ffff067224 */ /* 0x000fe200078e0a03 */
[-C--:B------:R-:W-:Y:S03]  /*5630*/  SHF.R.U32.HI R8, RZ, R89.reuse, R8 ;  /* 0x00000059ff087219 */ /* 0x080fe60000011608 */
[----:B------:R-:W-:Y:S01]  /*5640*/  IMAD R97, R94, R6, R97 ;  /* 0x000000065e617224 */ /* 0x000fe200078e0261 */
[----:B------:R-:W-:Y:S05]  /*5650*/  SEL R9, R5, R8, !P1 ;  /* 0x0000000805097207 */ /* 0x000fea0004800000 */
[----:B------:R-:W-:Y:S02]  /*5660*/  IMAD.MOV R8, RZ, RZ, -R9 ;  /* 0x000000ffff087224 */ /* 0x000fe400078e0a09 */
[C---:B------:R-:W-:Y:S04]  /*5670*/  @!P0 IMAD.HI.U32 R4, R3.reuse, R88, RZ ;  /* 0x0000005803048227 */ /* 0x040fe800078e00ff */
[----:B------:R-:W-:Y:S01]  /*5680*/  IMAD R8, R92, R8, R5 ;  /* 0x000000085c087224 */ /* 0x000fe200078e0205 */
[----:B------:R-:W-:Y:S04]  /*5690*/  @!P0 SHF.R.U32.HI R4, RZ, R89, R4 ;  /* 0x00000059ff048219 */ /* 0x000fe80000011604 */
[----:B------:R-:W-:Y:S02]  /*56a0*/  @!P0 SEL R0, R3, R4, !P1 ;  /* 0x0000000403008207 */ /* 0x000fe40004800000 */
[----:B------:R-:W-:Y:S02]  /*56b0*/  IADD3 R4, PT, PT, -R5, RZ, RZ ;  /* 0x000000ff05047210 */ /* 0x000fe40007ffe1ff */
[----:B------:R-:W-:Y:S01]  /*56c0*/  @!P0 IADD3 R9, PT, PT, R9, -R0, RZ ;  /* 0x8000000009098210 */ /* 0x000fe20007ffe0ff */
[----:B------:R-:W-:Y:S02]  /*56d0*/  @!P0 IMAD R0, R7, R8, R0 ;  /* 0x0000000807008224 */ /* 0x000fe400078e0200 */
[----:B------:R-:W-:Y:S02]  /*56e0*/  IMAD R95, R90, R4, R95 ;  /* 0x000000045a5f7224 */ /* 0x000fe400078e025f */
[----:B------:R-:W-:Y:S02]  /*56f0*/  @!P0 IMAD R5, R9, R92, R3 ;  /* 0x0000005c09058224 */ /* 0x000fe400078e0203 */
[----:B------:R-:W-:Y:S04]  /*5700*/  @!P0 IMAD.MOV.U32 R3, RZ, RZ, R0 ;  /* 0x000000ffff038224 */ /* 0x000fe800078e0000 */
[----:B------:R-:W-:Y:S02]  /*5710*/  IMAD R97, R3, R94, R97 ;  /* 0x0000005e03617224 */ /* 0x000fe400078e0261 */
[----:B------:R-:W-:Y:S02]  /*5720*/  IMAD R95, R5, R90, R95 ;  /* 0x0000005a055f7224 */ /* 0x000fe400078e025f */
.L_x_102:
[----:B------:R-:W-:Y:S01]  /*5730*/  UISETP.NE.U32.AND UP3, UPT, UR42, URZ, UPT ;  /* 0x000000ff2a00728c */ /* 0x000fe2000bf65070 */
[----:B------:R-:W-:Y:S03]  /*5740*/  ISETP.NE.AND.EX P3, PT, R183, RZ, PT, P3 ;  /* 0x000000ffb700720c */ /* 0x000fe60003f65330 */
[----:B------:R-:W-:Y:S09]  /*5750*/  UISETP.NE.AND.EX UP3, UPT, UR43, URZ, UPT, UP3 ;  /* 0x000000ff2b00728c */ /* 0x000ff2000bf65330 */
[----:B------:R-:W-:Y:S05]  /*5760*/  BRA.U !UP3, `(.L_x_103) ;  /* 0x000000010b387547 */ /* 0x000fea000b800000 */
[----:B------:R-:W-:Y:S01]  /*5770*/  UISETP.NE.U32.AND UP0, UPT, UR40, URZ, UPT ;  /* 0x000000ff2800728c */ /* 0x000fe2000bf05070 */
[----:B------:R-:W-:Y:S03]  /*5780*/  HFMA2 R198, -RZ, RZ, 0, 5.9604644775390625e-08 ;  /* 0x00000001ffc67431 */ /* 0x000fe600000001ff */
[----:B------:R-:W-:Y:S06]  /*5790*/  UISETP.NE.AND.EX UP0, UPT, UR41, URZ, UPT, UP0 ;  /* 0x000000ff2900728c */ /* 0x000fec000bf05300 */
[----:B------:R-:W-:Y:S05]  /*57a0*/  PLOP3.LUT P0, PT, PT, PT, UP0, 0x80, 0x8 ;  /* 0x000000000008781c */ /* 0x000fea0003f0f008 */
[----:B------:R-:W1:Y:S01]  /*57b0*/  @UP0 LDCU.64 UR6, c[0x0][0x888] ;  /* 0x00011100ff0607ac */ /* 0x000e620008000a00 */
[----:B------:R-:W-:Y:S04]  /*57c0*/  @UP0 UIMAD UR4, UR36, UR42, URZ ;  /* 0x0000002a240402a4 */ /* 0x000fe8000f8e02ff */
[----:B-1----:R-:W-:Y:S06]  /*57d0*/  @UP0 UIMAD.WIDE UR6, UR4, 0x4, UR6 ;  /* 0x00000004040608a5 */ /* 0x002fec000f8e0206 */
[----:B------:R-:W-:Y:S02]  /*57e0*/  IMAD.U32 R4, RZ, RZ, UR6 ;  /* 0x00000006ff047e24 */ /* 0x000fe4000f8e00ff */
[----:B------:R-:W-:Y:S05]  /*57f0*/  IMAD.U32 R5, RZ, RZ, UR7 ;  /* 0x00000007ff057e24 */ /* 0x000fea000f8e00ff */
[----:B------:R-:W3:Y:S02]  /*5800*/  @P0 LDG.E R0, desc[UR46][R4.64] ;  /* 0x0000002e04000981 */ /* 0x000ee4000c1e1900 */
[----:B---3--:R-:W-:Y:S01]  /*5810*/  @P0 R2UR UR38, R0 ;  /* 0x00000000002602ca */ /* 0x008fe200000e0000 */
[----:B------:R-:W-:Y:S05]  /*5820*/  IMAD.MOV.U32 R0, RZ, RZ, 0x1 ;  /* 0x00000001ff007424 */ /* 0x000fea00078e00ff */
[----:B------:R-:W-:Y:S08]  /*5830*/  @!P0 PRMT R198, R0, 0x7610, R198 ;  /* 0x0000761000c68816 */ /* 0x000ff000000000c6 */
[----:B------:R-:W1:Y:S02]  /*5840*/  @!UP0 LDCU UR38, c[0x0][0x880] ;  /* 0x00011000ff2687ac */ /* 0x000e640008000800 */
.L_x_103:
[----:B------:R-:W-:Y:S05]  /*5850*/  @!P3 BRA `(.L_x_104) ;  /* 0x000000000020b947 */ /* 0x000fea0003800000 */
[----:B--2---:R-:W-:Y:S04]  /*5860*/  ISETP.NE.U32.AND P0, PT, R180, RZ, PT ;  /* 0x000000ffb400720c */ /* 0x004fe80003f05070 */
[----:B------:R-:W-:Y:S11]  /*5870*/  ISETP.NE.AND.EX P0, PT, R181, RZ, PT, P0 ;  /* 0x000000ffb500720c */ /* 0x000ff60003f05300 */
[----:B------:R-:W-:Y:S02]  /*5880*/  @!UPT UIADD3 URZ, UPT, UPT, URZ, URZ, URZ ;  /* 0x000000fffffff290 */ /* 0x000fe4000fffe0ff */
[----:B------:R-:W2:Y:S01]  /*5890*/  @P0 LDC.64 R4, c[0x0][0x8a8] ;  /* 0x00022a00ff040b82 */ /* 0x000ea20000000a00 */
[----:B------:R-:W-:Y:S04]  /*58a0*/  @P0 IMAD R0, R182, UR36, RZ ;  /* 0x00000024b6000c24 */ /* 0x000fe8000f8e02ff */
[----:B--2---:R-:W-:Y:S05]  /*58b0*/  @P0 IMAD.WIDE R4, R0, 0x4, R4 ;  /* 0x0000000400040825 */ /* 0x004fea00078e0204 */
[----:B-----5:R3:W5:Y:S02]  /*58c0*/  @P0 LDG.E R96, desc[UR46][R4.64] ;  /* 0x0000002e04600981 */ /* 0x020764000c1e1900 */
[----:B---3--:R-:W4:Y:S02]  /*58d0*/  @!P0 LDC R96, c[0x0][0x8a0] ;  /* 0x00022800ff608b82 */ /* 0x008f240000000800 */
.L_x_104:
[----:B------:R-:W3:Y:S01]  /*58e0*/  LDC.64 R4, c[0x0][0xb10] ;  /* 0x0002c400ff047b82 */ /* 0x000ee20000000a00 */
[----:B------:R-:W-:Y:S01]  /*58f0*/  UISETP.NE.AND UP4, UPT, UR44, URZ, UPT ;  /* 0x000000ff2c00728c */ /* 0x000fe2000bf85270 */
[----:B-1----:R-:W-:Y:S01]  /*5900*/  @P2 FSETP.NEU.AND P1, PT, RZ, UR38, PT ;  /* 0x00000026ff002c0b */ /* 0x002fe2000bf2d000 */
[----:B------:R-:W-:Y:S01]  /*5910*/  UPLOP3.LUT UP0, UPT, UPT, UPT, UPT, 0x40, 0x4 ;  /* 0x000000000004789c */ /* 0x000fe20003f0e870 */
[----:B------:R-:W-:Y:S01]  /*5920*/  @P2 LOP3.LUT P0, RZ, R198, 0xff, RZ, 0xc0, !PT ;  /* 0x000000ffc6ff2812 */ /* 0x000fe2000780c0ff */
[----:B------:R-:W-:Y:S03]  /*5930*/  VIADD R214, R214, 0x1 ;  /* 0x00000001d6d67836 */ /* 0x000fe60000000000 */
[----:B------:R-:W1:Y:S01]  /*5940*/  LDC.64 R6, c[0x0][0xb18] ;  /* 0x0002c600ff067b82 */ /* 0x000e620000000a00 */
[----:B------:R-:W-:Y:S02]  /*5950*/  LEA R188, R99, UR39, 0x3 ;  /* 0x0000002763bc7c11 */ /* 0x000fe4000f8e18ff */
[----:B------:R-:W-:Y:S02]  /*5960*/  CS2R R174, SRZ ;  /* 0x0000000000ae7805 */ /* 0x000fe4000001ff00 */
[----:B------:R-:W-:Y:S02]  /*5970*/  SHF.L.U32 R9, R210, 0x1f, RZ ;  /* 0x0000001fd2097819 */ /* 0x000fe400000006ff */
[----:B------:R-:W-:Y:S02]  /*5980*/  CS2R R172, SRZ ;  /* 0x0000000000ac7805 */ /* 0x000fe4000001ff00 */
[----:B------:R-:W-:Y:S01]  /*5990*/  @P6 SHF.R.U32.HI R203, RZ, 0x10, R13 ;  /* 0x00000010ffcb6819 */ /* 0x000fe2000001160d */
[----:B------:R-:W2:Y:S01]  /*59a0*/  @UP4 LDCU.64 UR4, c[0x0][0x888] ;  /* 0x00011100ff0447ac */ /* 0x000ea20008000a00 */
[----:B------:R-:W-:Y:S02]  /*59b0*/  CS2R R158, SRZ ;  /* 0x00000000009e7805 */ /* 0x000fe4000001ff00 */
[----:B------:R-:W-:Y:S02]  /*59c0*/  CS2R R156, SRZ ;  /* 0x00000000009c7805 */ /* 0x000fe4000001ff00 */
[----:B------:R-:W-:Y:S02]  /*59d0*/  CS2R R142, SRZ ;  /* 0x00000000008e7805 */ /* 0x000fe4000001ff00 */
[----:B------:R-:W-:Y:S02]  /*59e0*/  CS2R R140, SRZ ;  /* 0x00000000008c7805 */ /* 0x000fe4000001ff00 */
[----:B------:R-:W-:Y:S01]  /*59f0*/  CS2R R126, SRZ ;  /* 0x00000000007e7805 */ /* 0x000fe2000001ff00 */
[----:B------:R-:W-:Y:S01]  /*5a00*/  @UP4 UPLOP3.LUT UP0, UPT, UPT, UPT, UP3, 0x80, 0x8 ;  /* 0x000000000008489c */ /* 0x000fe20003f0f030 */
[----:B------:R-:W-:Y:S01]  /*5a10*/  CS2R R124, SRZ ;  /* 0x00000000007c7805 */ /* 0x000fe2000001ff00 */
[----:B------:R-:W-:Y:S01]  /*5a20*/  @P2 VOTEU.ANY UP1, P1 ;  /* 0x0000000000ff2886 */ /* 0x000fe20000820100 */
[----:B------:R-:W-:Y:S02]  /*5a30*/  CS2R R110, SRZ ;  /* 0x00000000006e7805 */ /* 0x000fe4000001ff00 */
[----:B------:R-:W-:Y:S01]  /*5a40*/  CS2R R108, SRZ ;  /* 0x00000000006c7805 */ /* 0x000fe2000001ff00 */
[----:B--2---:R-:W-:Y:S02]  /*5a50*/  @UP4 UISETP.NE.U32.AND UP2, UPT, UR4, URZ, UPT ;  /* 0x000000ff0400428c */ /* 0x004fe4000bf45070 */
[----:B------:R-:W-:Y:S02]  /*5a60*/  @UP4 USEL UR4, URZ, 0xffffffff, UP1 ;  /* 0xffffffffff044887 */ /* 0x000fe40008800000 */
[----:B------:R-:W-:Y:S01]  /*5a70*/  @UP4 UISETP.NE.AND.EX UP2, UPT, UR5, URZ, UPT, UP2 ;  /* 0x000000ff0500428c */ /* 0x000fe2000bf45320 */
[----:B------:R-:W-:Y:S01]  /*5a80*/  @P2 VOTEU.ANY UP1, P0 ;  /* 0x0000000000ff2886 */ /* 0x000fe20000020100 */
[----:B------:R-:W-:Y:S02]  /*5a90*/  ISETP.NE.AND P0, PT, R93, 0x1, PT ;  /* 0x000000015d00780c */ /* 0x000fe40003f05270 */
[----:B------:R-:W-:Y:S04]  /*5aa0*/  @UP4 USEL UR5, URZ, 0xffffffff, UP2 ;  /* 0xffffffffff054887 */ /* 0x000fe80009000000 */
[----:B------:R-:W-:Y:S04]  /*5ab0*/  @UP0 USEL UR4, UR5, UR4, !UP1 ;  /* 0x0000000405040287 */ /* 0x000fe8000c800000 */
[----:B------:R-:W-:Y:S03]  /*5ac0*/  @UP4 ULOP3.LUT UR4, UR4, 0x1, URZ, 0xc0, !UPT ;  /* 0x0000000104044892 */ /* 0x000fe6000f8ec0ff */
[----:B------:R-:W2:Y:S01]  /*5ad0*/  @!P0 LDC R0, c[0x0][0xb20] ;  /* 0x0002c800ff008b82 */ /* 0x000ea20000000800 */
[----:B------:R-:W-:Y:S01]  /*5ae0*/  UISETP.NE.U32.OR UP0, UPT, UR4, 0x1, !UP4 ;  /* 0x000000010400788c */ /* 0x000fe2000e705470 */
[----:B---3--:R-:W-:Y:S01]  /*5af0*/  @!P0 IMAD.HI.U32 R4, R97, R4, RZ ;  /* 0x0000000461048227 */ /* 0x008fe200078e00ff */
[----:B-1----:R-:W-:Y:S05]  /*5b00*/  @!P0 ISETP.NE.AND P1, PT, R6, 0x1, PT ;  /* 0x000000010600880c */ /* 0x002fea0003f25270 */
[----:B------:R-:W1:Y:S01]  /*5b10*/  @!P0 LDC R3, c[0x0][0xb0c] ;  /* 0x0002c300ff038b82 */ /* 0x000e620000000800 */
[----:B------:R-:W-:Y:S01]  /*5b20*/  @!P0 IMAD.HI.U32 R7, R95, R7, RZ ;  /* 0x000000075f078227 */ /* 0x000fe200078e00ff */
[----:B------:R-:W-:Y:S02]  /*5b30*/  PLOP3.LUT P3, PT, PT, PT, UP0, 0x80, 0x8 ;  /* 0x000000000008781c */ /* 0x000fe40003f6f008 */
[----:B------:R-:W-:Y:S11]  /*5b40*/  @!P0 SHF.R.U32.HI R4, RZ, R5, R4 ;  /* 0x00000005ff048219 */ /* 0x000ff60000011604 */
[----:B------:R-:W-:Y:S04]  /*5b50*/  @P3 SHF.L.U32 R8, R208, 0x1f, RZ ;  /* 0x0000001fd0083819 */ /* 0x000fe800000006ff */
[----:B------:R-:W3:Y:S01]  /*5b60*/  @P3 SYNCS.PHASECHK.TRANS64.TRYWAIT P5, [UR39+0x90], R8 ;  /* 0x00009008ff0035a7 */ /* 0x000ee200080a1127 */
[----:B--2---:R-:W-:Y:S02]  /*5b70*/  @!P0 SHF.R.U32.HI R0, RZ, R0, R7 ;  /* 0x00000000ff008219 */ /* 0x004fe40000011607 */
[----:B-1----:R-:W-:Y:S02]  /*5b80*/  @!P0 ISETP.NE.AND P2, PT, R3, 0x1, PT ;  /* 0x000000010300880c */ /* 0x002fe40003f45270 */
[----:B------:R-:W-:Y:S02]  /*5b90*/  @!P0 SEL R5, R95, R0, !P1 ;  /* 0x000000005f058207 */ /* 0x000fe40004800000 */
[----:B------:R-:W-:Y:S05]  /*5ba0*/  @!P0 SEL R4, R97, R4, !P2 ;  /* 0x0000000461048207 */ /* 0x000fea0005000000 */
[----:B------:R-:W-:Y:S02]  /*5bb0*/  @!P0 IMAD.IADD R0, R5, 0x1, -R4 ;  /* 0x0000000105008824 */ /* 0x000fe400078e0a04 */
[----:B------:R-:W-:Y:S01]  /*5bc0*/  @!P0 IMAD.IADD R4, R4, 0x1, -R5 ;  /* 0x0000000104048824 */ /* 0x000fe200078e0a05 */
[----:B------:R1:W2:Y:S01]  /*5bd0*/  SYNCS.PHASECHK.TRANS64.TRYWAIT P4, [R188+URZ+0xd0], R9 ;  /* 0x0000d009bc0075a7 */ /* 0x0002a200080811ff */
[----:B------:R-:W-:Y:S02]  /*5be0*/  @!P0 IMAD R97, R0, R3, R97 ;  /* 0x0000000300618224 */ /* 0x000fe400078e0261 */
[----:B------:R-:W-:Y:S01]  /*5bf0*/  @!P0 IMAD R95, R4, R6, R95 ;  /* 0x00000006045f8224 */ /* 0x000fe200078e025f */
[----:B------:R-:W-:Y:S02]  /*5c00*/  PLOP3.LUT P0, PT, PT, PT, PT, 0x8, 0x80 ;  /* 0x000000000080781c */ /* 0x000fe40003f0e170 */
[----:B---3--:R-:W-:Y:S01]  /*5c10*/  @P3 PLOP3.LUT P0, PT, P5, PT, PT, 0x8, 0x80 ;  /* 0x000000000080381c */ /* 0x008fe20002f0e170 */
[----:B------:R-:W-:Y:S01]  /*5c20*/  @!UPT UIADD3 URZ, UPT, UPT, URZ, URZ, URZ ;  /* 0x000000fffffff290 */ /* 0x000fe2000fffe0ff */
[----:B-1----:R-:W-:Y:S11]  /*5c30*/  BRA.U !UP0, `(.L_x_105) ;  /* 0x0000000108ac7547 */ /* 0x002ff6000b800000 */
[----:B------:R-:W-:Y:S02]  /*5c40*/  FSETP.NEU.AND P2, PT, RZ, UR38, PT ;  /* 0x00000026ff007c0b */ /* 0x000fe4000bf4d000 */
[----:B------:R-:W-:Y:S01]  /*5c50*/  LOP3.LUT P1, RZ, R198, 0xff, RZ, 0xc0, !PT ;  /* 0x000000ffc6ff7812 */ /* 0x000fe2000782c0ff */
[----:B------:R-:W-:Y:S01]  /*5c60*/  @!UPT UIADD3 URZ, UPT, UPT, URZ, URZ, URZ ;  /* 0x000000fffffff290 */ /* 0x000fe2000fffe0ff */
[----:B------:R-:W-:Y:S11]  /*5c70*/  @!P0 BRA `(.L_x_106) ;  /* 0x00000000000c8947 */ /* 0x000ff60003800000 */
[----:B------:R-:W-:Y:S04]  /*5c80*/  SHF.L.U32 R3, R208, 0x1f, RZ ;  /* 0x0000001fd0037819 */ /* 0x000fe800000006ff */
[----:B------:R-:W1:Y:S02]  /*5c90*/  SYNCS.PHASECHK.TRANS64.TRYWAIT P0, [UR39+0x90], R3 ;  /* 0x00009003ff0075a7 */ /* 0x000e640008001127 */
[----:B-1----:R-:W-:Y:S05]  /*5ca0*/  @!P0 BRA `(.L_x_107) ;  /* 0x0000002c00348947 */ /* 0x002fea0003800000 */
.L_x_106:
[----:B------:R-:W-:Y:S01]  /*5cb0*/  UISETP.NE.U32.AND UP0, UPT, UR40, URZ, UPT ;  /* 0x000000ff2800728c */ /* 0x000fe2000bf05070 */
[----:B------:R-:W-:Y:S01]  /*5cc0*/  CS2R R110, SRZ ;  /* 0x00000000006e7805 */ /* 0x000fe2000001ff00 */
[----:B------:R-:W-:Y:S01]  /*5cd0*/  VOTEU.ANY UP1, P2 ;  /* 0x0000000000ff7886 */ /* 0x000fe20001020100 */
[----:B------:R-:W-:Y:S01]  /*5ce0*/  USEL UR4, URZ, 0xffffffff, UP1 ;  /* 0xffffffffff047887 */ /* 0x000fe20008800000 */
[----:B------:R-:W-:Y:S01]  /*5cf0*/  CS2R R108, SRZ ;  /* 0x00000000006c7805 */ /* 0x000fe2000001ff00 */
[----:B------:R-:W-:Y:S01]  /*5d00*/  UISETP.NE.AND.EX UP0, UPT, UR41, URZ, UPT, UP0 ;  /* 0x000000ff2900728c */ /* 0x000fe2000bf05300 */
[----:B------:R-:W-:Y:S02]  /*5d10*/  CS2R R126, SRZ ;  /* 0x00000000007e7805 */ /* 0x000fe4000001ff00 */
[----:B------:R-:W-:Y:S02]  /*5d20*/  CS2R R124, SRZ ;  /* 0x00000000007c7805 */ /* 0x000fe4000001ff00 */
[----:B------:R-:W-:Y:S01]  /*5d30*/  CS2R R142, SRZ ;  /* 0x00000000008e7805 */ /* 0x000fe2000001ff00 */
[----:B------:R-:W-:Y:S01]  /*5d40*/  USEL UR5, URZ, 0xffffffff, UP0 ;  /* 0xffffffffff057887 */ /* 0x000fe20008000000 */
[----:B------:R-:W-:Y:S02]  /*5d50*/  CS2R R140, SRZ ;  /* 0x00000000008c7805 */ /* 0x000fe4000001ff00 */
[----:B------:R-:W-:Y:S01]  /*5d60*/  CS2R R158, SRZ ;  /* 0x00000000009e7805 */ /* 0x000fe2000001ff00 */
[----:B------:R-:W-:Y:S01]  /*5d70*/  VOTEU.ANY UP0, P1 ;  /* 0x0000000000ff7886 */ /* 0x000fe20000800100 */
[----:B------:R-:W-:Y:S01]  /*5d80*/  @UP3 USEL UR4, UR5, UR4, !UP0 ;  /* 0x0000000405043287 */ /* 0x000fe2000c000000 */
[----:B------:R-:W-:Y:S02]  /*5d90*/  CS2R R156, SRZ ;  /* 0x00000000009c7805 */ /* 0x000fe4000001ff00 */
[----:B------:R-:W-:Y:S02]  /*5da0*/  CS2R R174, SRZ ;  /* 0x0000000000ae7805 */ /* 0x000fe4000001ff00 */
[----:B------:R-:W-:Y:S01]  /*5db0*/  CS2R R172, SRZ ;  /* 0x0000000000ac7805 */ /* 0x000fe2000001ff00 */
[----:B------:R-:W-:Y:S01]  /*5dc0*/  ULOP3.LUT UR4, UR4, 0x1, URZ, 0xc0, !UPT ;  /* 0x0000000104047892 */ /* 0x000fe2000f8ec0ff */
[----:B------:R-:W-:Y:S03]  /*5dd0*/  LOP3.LUT R208, R208, 0x1, RZ, 0x3c, !PT ;  /* 0x00000001d0d07812 */ /* 0x000fe600078e3cff */
[----:B------:R-:W-:Y:S02]  /*5de0*/  UISETP.NE.U32.AND UP0, UPT, UR4, 0x1, UPT ;  /* 0x000000010400788c */ /* 0x000fe4000bf05070 */
[----:B------:R-:W-:Y:S04]  /*5df0*/  UIADD3 UR4, UPT, UPT, UR39, 0x98, URZ ;  /* 0x0000009827047890 */ /* 0x000fe8000fffe0ff */
[----:B------:R-:W-:Y:S01]  /*5e00*/  PLOP3.LUT P0, PT, PT, PT, UP0, 0x80, 0x8 ;  /* 0x000000000008781c */ /* 0x000fe20003f0f008 */
[----:B------:R-:W-:Y:S11]  /*5e10*/  UPRMT UR4, UR37, 0x654, UR4 ;  /* 0x0000065425047896 */ /* 0x000ff60008000004 */
[----:B------:R-:W-:Y:S01]  /*5e20*/  @!UPT UIADD3 URZ, UPT, UPT, URZ, URZ, URZ ;  /* 0x000000fffffff290 */ /* 0x000fe2000fffe0ff */
[----:B------:R3:W1:Y:S04]  /*5e30*/  @P0 LDS.128 R108, [R211+0x180] ;  /* 0x00018000d36c0984 */ /* 0x0006680000000c00 */
[----:B------:R3:W1:Y:S04]  /*5e40*/  @P0 LDS.128 R124, [R211+0x980] ;  /* 0x00098000d37c0984 */ /* 0x0006680000000c00 */
[----:B------:R3:W1:Y:S04]  /*5e50*/  @P0 LDS.128 R140, [R211+0x1180] ;  /* 0x00118000d38c0984 */ /* 0x0006680000000c00 */
[----:B------:R3:W1:Y:S04]  /*5e60*/  @P0 LDS.128 R156, [R211+0x1980] ;  /* 0x00198000d39c0984 */ /* 0x0006680000000c00 */
[----:B------:R3:W1:Y:S01]  /*5e70*/  @P0 LDS.128 R172, [R211+0x2180] ;  /* 0x00218000d3ac0984 */ /* 0x0006620000000c00 */
[----:B------:R-:W-:Y:S01]  /*5e80*/  @!PT LDS RZ, [RZ] ;  /* 0x00000000fffff984 */ /* 0x000fe20000000800 */
[----:B------:R-:W-:Y:S01]  /*5e90*/  @!PT LDS RZ, [RZ] ;  /* 0x00000000fffff984 */ /* 0x000fe20000000800 */
[----:B------:R-:W-:Y:S01]  /*5ea0*/  @!PT LDS RZ, [RZ] ;  /* 0x00000000fffff984 */ /* 0x000fe20000000800 */
[----:B------:R-:W-:Y:S01]  /*5eb0*/  @!PT LDS RZ, [RZ] ;  /* 0x00000000fffff984 */ /* 0x000fe20000000800 */
[----:B------:R4:W-:Y:S06]  /*5ec0*/  MEMBAR.ALL.CTA ;  /* 0x0000000000007992 */ /* 0x0009ec0000008000 */
[----:B----4-:R-:W4:Y:S02]  /*5ed0*/  FENCE.VIEW.ASYNC.S ;  /* 0x00000000000073c6 */ /* 0x010f240000000000 */
[----:B----4-:R-:W-:Y:S01]  /*5ee0*/  SYNCS.ARRIVE.TRANS64.RED.A1T0 RZ, [UR4], RZ ;  /* 0x000000ffffff79a7 */ /* 0x010fe20008100404 */
.L_x_105:
[----:B------:R-:W-:Y:S05]  /*5ef0*/  IMAD R98, R99, 0x50, R2 ;  /* 0x0000005063627824 */ /* 0x000fea00078e0202 */
[----:B-1----:R-:W-:Y:S04]  /*5f00*/  SHF.R.U32.HI R3, RZ, 0x15, R98 ;  /* 0x00000015ff037819 */ /* 0x002fe80000011662 */
[----:B------:R-:W-:Y:S01]  /*5f10*/  LOP3.LUT P0, RZ, R3, 0x3, R202, 0x48, !PT ;  /* 0x0000000303ff7812 */ /* 0x000fe200078048ca */
[----:B------:R-:W-:Y:S01]  /*5f20*/  @!UPT UIADD3 URZ, UPT, UPT, URZ, URZ, URZ ;  /* 0x000000fffffff290 */ /* 0x000fe2000fffe0ff */
[----:B--2---:R-:W-:Y:S11]  /*5f30*/  @P4 BRA `(.L_x_108) ;  /* 0x0000000000084947 */ /* 0x004ff60003800000 */
[----:B------:R-:W1:Y:S02]  /*5f40*/  SYNCS.PHASECHK.TRANS64.TRYWAIT P1, [R188+URZ+0xd0], R9 ;  /* 0x0000d009bc0075a7 */ /* 0x000e6400080211ff */
[----:B-1----:R-:W-:Y:S05]  /*5f50*/  @!P1 BRA `(.L_x_109) ;  /* 0x0000002800a09947 */ /* 0x002fea0003800000 */
.L_x_108:
[----:B------:R-:W-:Y:S05]  /*5f60*/  @!P0 BRA `(.L_x_110) ;  /* 0x0000000000408947 */ /* 0x000fea0003800000 */
[----:B------:R-:W2:Y:S01]  /*5f70*/  LDCU.64 UR8, c[0x4][0x68] ;  /* 0x01000d00ff0877ac */ /* 0x000ea20008000a00 */
[----:B------:R-:W-:Y:S01]  /*5f80*/  MOV R15, 0x0 ;  /* 0x00000000000f7802 */ /* 0x000fe20000000f00 */
[----:B------:R-:W-:Y:S02]  /*5f90*/  HFMA2 R12, -RZ, RZ, 0, 5.9604644775390625e-08 ;  /* 0x00000001ff0c7431 */ /* 0x000fe400000001ff */
[----:B------:R-:W-:Y:S02]  /*5fa0*/  IMAD.MOV.U32 R8, RZ, RZ, 0x192 ;  /* 0x00000192ff087424 */ /* 0x000fe400078e00ff */
[----:B------:R-:W-:Y:S01]  /*5fb0*/  IMAD.MOV.U32 R13, RZ, RZ, RZ ;  /* 0x000000ffff0d7224 */ /* 0x000fe200078e00ff */
[----:B------:R-:W1:Y:S01]  /*5fc0*/  LDCU.64 UR6, c[0x4][0x70] ;  /* 0x01000e00ff0677ac */ /* 0x000e620008000a00 */
[----:B------:R-:W3:Y:S01]  /*5fd0*/  LDC.64 R14, c[0x4][R15] ;  /* 0x010000000f0e7b82 */ /* 0x000ee20000000a00 */
[----:B------:R-:W4:Y:S01]  /*5fe0*/  LDCU.64 UR4, c[0x4][0x8] ;  /* 0x01000100ff0477ac */ /* 0x000f220008000a00 */
[----:B--2---:R-:W-:Y:S01]  /*5ff0*/  MOV R5, UR9 ;  /* 0x0000000900057c02 */ /* 0x004fe20008000f00 */
[----:B------:R-:W-:Y:S01]  /*6000*/  IMAD.U32 R4, RZ, RZ, UR8 ;  /* 0x00000008ff047e24 */ /* 0x000fe2000f8e00ff */
[----:B-1----:R-:W-:Y:S01]  /*6010*/  MOV R7, UR7 ;  /* 0x0000000700077c02 */ /* 0x002fe20008000f00 */
[----:B------:R-:W-:Y:S01]  /*6020*/  IMAD.U32 R6, RZ, RZ, UR6 ;  /* 0x00000006ff067e24 */ /* 0x000fe2000f8e00ff */
[----:B----4-:R-:W-:Y:S01]  /*6030*/  MOV R11, UR5 ;  /* 0x00000005000b7c02 */ /* 0x010fe20008000f00 */
[----:B------:R-:W-:Y:S02]  /*6040*/  IMAD.U32 R10, RZ, RZ, UR4 ;  /* 0x00000004ff0a7e24 */ /* 0x000fe4000f8e00ff */
[----:B------:R-:W-:Y:S07]  /*6050*/  LEPC R20, `(.L_x_110) ;  /* 0x000000001014794e */ /* 0x000fee0000000000 */
[----:B---3-5:R-:W-:Y:S05]  /*6060*/  CALL.ABS.NOINC R14 ;  /* 0x000000000e007343 */ /* 0x028fea0003c00000 */
.L_x_110:
[----:B------:R-:W-:Y:S05]  /*6070*/  WARPSYNC.ALL ;  /* 0x0000000000007948 */ /* 0x000fea0003800000 */
[C---:B------:R-:W-:Y:S01]  /*6080*/  R2UR UR4, R98.reuse ;  /* 0x00000000620472ca */ /* 0x040fe200000e0000 */
[----:B------:R-:W-:Y:S05]  /*6090*/  VIADD R3, R98, 0x10 ;  /* 0x0000001062037836 */ /* 0x000fea0000000000 */
[----:B------:R-:W-:Y:S04]  /*60a0*/  SHF.R.U32.HI R3, RZ, 0x15, R3 ;  /* 0x00000015ff037819 */ /* 0x000fe80000011603 */
[----:B------:R-:W-:Y:S03]  /*60b0*/  LOP3.LUT P0, RZ, R3, 0x3, R202, 0x48, !PT ;  /* 0x0000000303ff7812 */ /* 0x000fe600078048ca */
[----:B------:R-:W2:Y:S10]  /*60c0*/  LDTM.x16 R72, tmem[UR4] ;  /* 0x00000004004879ee */ /* 0x000eb40008240000 */
[----:B--2---:R-:W-:Y:S05]  /*60d0*/  @!P0 BRA `(.L_x_111) ;  /* 0x0000000000408947 */ /* 0x004fea0003800000 */
        /* <DEDUP_REMOVED lines=16> */
.L_x_111:
[----:B------:R-:W-:Y:S05]  /*61e0*/  WARPSYNC.ALL ;  /* 0x0000000000007948 */ /* 0x000fea0003800000 */
[C---:B------:R-:W-:Y:S01]  /*61f0*/  R2UR UR4, R98.reuse ;  /* 0x00000000620472ca */ /* 0x040fe200000e0000 */
[----:B------:R-:W-:Y:S05]  /*6200*/  VIADD R3, R98, 0x20 ;  /* 0x0000002062037836 */ /* 0x000fea0000000000 */
[----:B------:R-:W-:Y:S04]  /*6210*/  SHF.R.U32.HI R3, RZ, 0x15, R3 ;  /* 0x00000015ff037819 */ /* 0x000fe80000011603 */
[----:B------:R-:W-:Y:S03]  /*6220*/  LOP3.LUT P0, RZ, R3, 0x3, R202, 0x48, !PT ;  /* 0x0000000303ff7812 */ /* 0x000fe600078048ca */
[----:B------:R-:W2:Y:S10]  /*6230*/  LDTM.x16 R56, tmem[UR4+0x10] ;  /* 0x00001004003879ee */ /* 0x000eb40008240000 */
        /* <DEDUP_REMOVED lines=17> */
.L_x_112:
        /* <DEDUP_REMOVED lines=23> */
.L_x_113:
        /* <DEDUP_REMOVED lines=23> */
.L_x_114:
[----:B------:R-:W-:Y:S01]  /*6630*/  ISETP.NE.AND P0, PT, R212, RZ, PT ;  /* 0x000000ffd400720c */ /* 0x000fe20003f05270 */
[----:B------:R-:W-:Y:S05]  /*6640*/  WARPSYNC.ALL ;  /* 0x0000000000007948 */ /* 0x000fea0003800000 */
[----:B------:R-:W-:Y:S01]  /*6650*/  R2UR UR4, R98 ;  /* 0x00000000620472ca */ /* 0x000fe200000e0000 */
[C---:B----45:R-:W-:Y:S01]  /*6660*/  FMUL R72, R96.reuse, R72 ;  /* 0x0000004860487220 */ /* 0x070fe20000400000 */
[-C--:B------:R-:W-:Y:S01]  /*6670*/  F2FP.F16.E4M3.UNPACK_B R100, R108.reuse ;  /* 0x0000006cff64723e */ /* 0x080fe200020006ff */
[C---:B------:R-:W-:Y:S01]  /*6680*/  FMUL R73, R96.reuse, R73 ;  /* 0x0000004960497220 */ /* 0x040fe20000400000 */
[----:B------:R-:W-:Y:S01]  /*6690*/  F2FP.F16.E4M3.UNPACK_B R102, R108.H1 ;  /* 0x0000006cff66723e */ /* 0x000fe200030006ff */
[----:B------:R-:W-:Y:S01]  /*66a0*/  FMUL R76, R96, R76 ;  /* 0x0000004c604c7220 */ /* 0x000fe20000400000 */
[-C--:B------:R-:W-:Y:S01]  /*66b0*/  F2FP.F16.E4M3.UNPACK_B R104, R109.reuse ;  /* 0x0000006dff68723e */ /* 0x080fe200020006ff */
[--C-:B------:R-:W-:Y:S01]  /*66c0*/  HADD2.F32 R101, -RZ, R100.reuse.H0_H0 ;  /* 0x20000064ff657230 */ /* 0x100fe20000004100 */
[----:B------:R-:W-:Y:S01]  /*66d0*/  F2FP.F16.E4M3.UNPACK_B R106, R109.H1 ;  /* 0x0000006dff6a723e */ /* 0x000fe200030006ff */
[----:B------:R-:W-:Y:S01]  /*66e0*/  HADD2.F32 R100, -RZ, R100.H1_H1 ;  /* 0x30000064ff647230 */ /* 0x000fe20000004100 */
[-C--:B------:R-:W-:Y:S01]  /*66f0*/  F2FP.F16.E4M3.UNPACK_B R108, R110.reuse ;  /* 0x0000006eff6c723e */ /* 0x080fe200020006ff */
[--C-:B------:R-:W-:Y:S02]  /*6700*/  HADD2.F32 R105, -RZ, R104.reuse.H0_H0 ;  /* 0x20000068ff697230 */ /* 0x100fe40000004100 */
[----:B------:R-:W-:Y:S01]  /*6710*/  FFMA R72, R101, UR38, R72 ;  /* 0x0000002665487c23 */ /* 0x000fe20008000048 */
[----:B-1----:R-:W1:Y:S01]  /*6720*/  LDTM.x16 R4, tmem[UR4+0x40] ;  /* 0x00004004000479ee */ /* 0x002e620008240000 */
[----:B------:R-:W-:Y:S01]  /*6730*/  NOP ;  /* 0x0000000000007918 */ /* 0x000fe20000000000 */
[----:B------:R-:W-:Y:S01]  /*6740*/  FFMA R73, R100, UR38, R73 ;  /* 0x0000002664497c23 */ /* 0x000fe20008000049 */
[----:B------:R-:W-:Y:S01]  /*6750*/  F2FP.F16.E4M3.UNPACK_B R110, R110.H1 ;  /* 0x0000006eff6e723e */ /* 0x000fe200030006ff */
[----:B------:R-:W-:Y:S01]  /*6760*/  HADD2.F32 R104, -RZ, R104.H1_H1 ;  /* 0x30000068ff687230 */ /* 0x000fe20000004100 */
[----:B------:R-:W-:Y:S01]  /*6770*/  IADD3 R101, PT, PT, R188, 0xf0, RZ ;  /* 0x000000f0bc657810 */ /* 0x000fe20007ffe0ff */
[C---:B------:R-:W-:Y:S01]  /*6780*/  FMUL R77, R96.reuse, R77 ;  /* 0x0000004d604d7220 */ /* 0x040fe20000400000 */
[--C-:B------:R-:W-:Y:S02]  /*6790*/  HADD2.F32 R109, -RZ, R108.reuse.H0_H0 ;  /* 0x2000006cff6d7230 */ /* 0x100fe40000004100 */
[C---:B------:R-:W-:Y:S01]  /*67a0*/  FMUL R80, R96.reuse, R80 ;  /* 0x0000005060507220 */ /* 0x040fe20000400000 */
[----:B------:R-:W-:Y:S01]  /*67b0*/  LOP3.LUT R101, R101, 0xfefffff8, RZ, 0xc0, !PT ;  /* 0xfefffff865657812 */ /* 0x000fe200078ec0ff */
[----:B------:R-:W-:Y:S02]  /*67c0*/  HADD2.F32 R108, -RZ, R108.H1_H1 ;  /* 0x3000006cff6c7230 */ /* 0x000fe40000004100 */
[C---:B------:R-:W-:Y:S01]  /*67d0*/  FMUL R81, R96.reuse, R81 ;  /* 0x0000005160517220 */ /* 0x040fe20000400000 */
[C---:B------:R-:W-:Y:S01]  /*67e0*/  FMUL R84, R96.reuse, R84 ;  /* 0x0000005460547220 */ /* 0x040fe20000400000 */
[----:B------:R-:W-:Y:S01]  /*67f0*/  HADD2.F32 R103, -RZ, R102.H0_H0 ;  /* 0x20000066ff677230 */ /* 0x000fe20000004100 */
[----:B-1----:R1:W-:Y:S01]  /*6800*/  SYNCS.ARRIVE.TRANS64.RED.A1T0 RZ, [R101+URZ], RZ ;  /* 0x000000ff65ff79a7 */ /* 0x0023e200081004ff */
[C---:B------:R-:W-:Y:S01]  /*6810*/  FMUL R85, R96.reuse, R85 ;  /* 0x0000005560557220 */ /* 0x040fe20000400000 */
[C---:B------:R-:W-:Y:S01]  /*6820*/  FMUL R56, R96.reuse, R56 ;  /* 0x0000003860387220 */ /* 0x040fe20000400000 */
[----:B------:R-:W-:Y:S01]  /*6830*/  F2FP.F16.E4M3.UNPACK_B R112, R111 ;  /* 0x0000006fff70723e */ /* 0x000fe200020006ff */
[C---:B------:R-:W-:Y:S01]  /*6840*/  FMUL R57, R96.reuse, R57 ;  /* 0x0000003960397220 */ /* 0x040fe20000400000 */
[C---:B------:R-:W-:Y:S01]  /*6850*/  FMUL R0, R96.reuse, R60 ;  /* 0x0000003c60007220 */ /* 0x040fe20000400000 */
[----:B------:R-:W-:Y:S01]  /*6860*/  F2FP.F16.E4M3.UNPACK_B R114, R111.H1 ;  /* 0x0000006fff72723e */ /* 0x000fe200030006ff */
[C---:B------:R-:W-:Y:S01]  /*6870*/  FMUL R3, R96.reuse, R61 ;  /* 0x0000003d60037220 */ /* 0x040fe20000400000 */
[--C-:B------:R-:W-:Y:S02]  /*6880*/  HADD2.F32 R113, -RZ, R112.reuse.H0_H0 ;  /* 0x20000070ff717230 */ /* 0x100fe40000004100 */
[C---:B------:R-:W-:Y:S01]  /*6890*/  FMUL R22, R96.reuse, R64 ;  /* 0x0000004060167220 */ /* 0x040fe20000400000 */
[----:B------:R-:W-:Y:S01]  /*68a0*/  F2FP.F16.E4M3.UNPACK_B R116, R124 ;  /* 0x0000007cff74723e */ /* 0x000fe200020006ff */
[----:B------:R-:W-:Y:S02]  /*68b0*/  HADD2.F32 R112, -RZ, R112.H1_H1 ;  /* 0x30000070ff707230 */ /* 0x000fe40000004100 */
[C---:B------:R-:W-:Y:S01]  /*68c0*/  FMUL R23, R96.reuse, R65 ;  /* 0x0000004160177220 */ /* 0x040fe20000400000 */
[C---:B------:R-:W-:Y:S01]  /*68d0*/  FMUL R40, R96.reuse, R40 ;  /* 0x0000002860287220 */ /* 0x040fe20000400000 */
[----:B------:R-:W-:Y:S01]  /*68e0*/  F2FP.F16.E4M3.UNPACK_B R118, R124.H1 ;  /* 0x0000007cff76723e */ /* 0x000fe200030006ff */
[--C-:B------:R-:W-:Y:S02]  /*68f0*/  HADD2.F32 R117, -RZ, R116.reuse.H0_H0 ;  /* 0x20000074ff757230 */ /* 0x100fe40000004100 */
[C---:B------:R-:W-:Y:S01]  /*6900*/  FMUL R41, R96.reuse, R41 ;  /* 0x0000002960297220 */ /* 0x040fe20000400000 */
[----:B------:R-:W-:Y:S02]  /*6910*/  HADD2.F32 R116, -RZ, R116.H1_H1 ;  /* 0x30000074ff747230 */ /* 0x000fe40000004100 */
        /* <DEDUP_REMOVED lines=45> */
[----:B------:R-:W-:Y:S02]  /*6bf0*/  HADD2.F32 R141, -RZ, R140.H0_H0 ;  /* 0x2000008cff8d7230 */ /* 0x000fe40000004100 */
[C---:B------:R-:W-:Y:S01]  /*6c00*/  FMUL R74, R96.reuse, R74 ;  /* 0x0000004a604a7220 */ /* 0x040fe20000400000 */
[----:B------:R-:W-:Y:S02]  /*6c10*/  HADD2.F32 R102, -RZ, R102.H1_H1 ;  /* 0x30000066ff667230 */ /* 0x000fe40000004100 */
[----:B------:R-:W-:Y:S01]  /*6c20*/  FMUL R75, R96, R75 ;  /* 0x0000004b604b7220 */ /* 0x000fe20000400000 */
[-C--:B------:R-:W-:Y:S01]  /*6c30*/  F2FP.F16.E4M3.UNPACK_B R144, R143.reuse ;  /* 0x0000008fff90723e */ /* 0x080fe200020006ff */
[----:B------:R-:W-:Y:S02]  /*6c40*/  HADD2.F32 R107, -RZ, R106.H0_H0 ;  /* 0x2000006aff6b7230 */ /* 0x000fe40000004100 */
[----:B------:R-:W-:Y:S01]  /*6c50*/  FFMA R74, R103, UR38, R74 ;  /* 0x00000026674a7c23 */ /* 0x000fe2000800004a */
[----:B------:R-:W-:Y:S01]  /*6c60*/  FFMA R75, R102, UR38, R75 ;  /* 0x00000026664b7c23 */ /* 0x000fe2000800004b */
[----:B------:R-:W-:Y:S01]  /*6c70*/  F2FP.F16.E4M3.UNPACK_B R146, R143.H1 ;  /* 0x0000008fff92723e */ /* 0x000fe200030006ff */
[----:B------:R-:W-:Y:S01]  /*6c80*/  FFMA R76, R105, UR38, R76 ;  /* 0x00000026694c7c23 */ /* 0x000fe2000800004c */
[----:B------:R-:W-:Y:S01]  /*6c90*/  FFMA R77, R104, UR38, R77 ;  /* 0x00000026684d7c23 */ /* 0x000fe2000800004d */
[----:B------:R-:W-:Y:S01]  /*6ca0*/  F2FP.F16.E4M3.UNPACK_B R148, R156 ;  /* 0x0000009cff94723e */ /* 0x000fe200020006ff */
[----:B------:R-:W-:Y:S01]  /*6cb0*/  HADD2.F32 R140, -RZ, R140.H1_H1 ;  /* 0x3000008cff8c7230 */ /* 0x000fe20000004100 */
[----:B------:R-:W-:Y:S01]  /*6cc0*/  F2FP.SATFINITE.E4M3.F32.PACK_AB_MERGE_C R188, R75, R74, RZ ;  /* 0x0000004a4bbc723e */ /* 0x000fe200048070ff */
[----:B------:R-:W-:Y:S02]  /*6cd0*/  HADD2.F32 R145, -RZ, R144.H0_H0 ;  /* 0x20000090ff917230 */ /* 0x000fe40000004100 */
[C---:B------:R-:W-:Y:S01]  /*6ce0*/  FMUL R78, R96.reuse, R78 ;  /* 0x0000004e604e7220 */ /* 0x040fe20000400000 */
[----:B------:R-:W-:Y:S01]  /*6cf0*/  HADD2.F32 R106, -RZ, R106.H1_H1 ;  /* 0x3000006aff6a7230 */ /* 0x000fe20000004100 */
[----:B------:R-:W-:Y:S01]  /*6d00*/  F2FP.SATFINITE.E4M3.F32.PACK_AB_MERGE_C R188, R73, R72, R188 ;  /* 0x0000004849bc723e */ /* 0x000fe200048070bc */
[----:B------:R-:W-:Y:S02]  /*6d10*/  HADD2.F32 R144, -RZ, R144.H1_H1 ;  /* 0x30000090ff907230 */ /* 0x000fe40000004100 */
[----:B------:R-:W-:Y:S01]  /*6d20*/  FFMA R78, R107, UR38, R78 ;  /* 0x000000266b4e7c23 */ /* 0x000fe2000800004e */
[----:B------:R-:W-:Y:S02]  /*6d30*/  HADD2.F32 R149, -RZ, R148.H0_H0 ;  /* 0x20000094ff957230 */ /* 0x000fe40000004100 */
[C---:B------:R-:W-:Y:S01]  /*6d40*/  FMUL R79, R96.reuse, R79 ;  /* 0x0000004f604f7220 */ /* 0x040fe20000400000 */
[--C-:B------:R-:W-:Y:S02]  /*6d50*/  HADD2.F32 R111, -RZ, R110.reuse.H0_H0 ;  /* 0x2000006eff6f7230 */ /* 0x100fe40000004100 */
[----:B------:R-:W-:Y:S01]  /*6d60*/  FMUL R82, R96, R82 ;  /* 0x0000005260527220 */ /* 0x000fe20000400000 */
[----:B------:R-:W-:Y:S02]  /*6d70*/  HADD2.F32 R110, -RZ, R110.H1_H1 ;  /* 0x3000006eff6e7230 */ /* 0x000fe40000004100 */
        /* <DEDUP_REMOVED lines=8> */
[C---:B------:R-:W-:Y:S01]  /*6e00*/  FMUL R83, R96.reuse, R83 ;  /* 0x0000005360537220 */ /* 0x040fe20000400000 */
[--C-:B------:R-:W-:Y:S02]  /*6e10*/  HADD2.F32 R115, -RZ, R114.reuse.H0_H0 ;  /* 0x20000072ff737230 */ /* 0x100fe40000004100 */
[----:B------:R-:W-:Y:S01]  /*6e20*/  FMUL R86, R96, R86 ;  /* 0x0000005660567220 */ /* 0x000fe20000400000 */
[----:B------:R-:W-:Y:S01]  /*6e30*/  HADD2.F32 R114, -RZ, R114.H1_H1 ;  /* 0x30000072ff727230 */ /* 0x000fe20000004100 */
[----:B------:R-:W-:Y:S01]  /*6e40*/  F2FP.SATFINITE.E4M3.F32.PACK_AB_MERGE_C R189, R77, R76, R189 ;  /* 0x0000004c4dbd723e */ /* 0x000fe200048070bd */
[----:B------:R-:W-:Y:S01]  /*6e50*/  FFMA R83, R110, UR38, R83 ;  /* 0x000000266e537c23 */ /* 0x000fe20008000053 */
[----:B------:R-:W-:Y:S01]  /*6e60*/  FFMA R84, R113, UR38, R84 ;  /* 0x0000002671547c23 */ /* 0x000fe20008000054 */
[----:B------:R-:W-:Y:S01]  /*6e70*/  FFMA R85, R112, UR38, R85 ;  /* 0x0000002670557c23 */ /* 0x000fe20008000055 */
[----:B------:R-:W-:Y:S01]  /*6e80*/  FFMA R86, R115, UR38, R86 ;  /* 0x0000002673567c23 */ /* 0x000fe20008000056 */
[----:B------:R-:W-:Y:S01]  /*6e90*/  F2FP.F16.E4M3.UNPACK_B R154, R157.H1 ;  /* 0x0000009dff9a723e */ /* 0x000fe200030006ff */
[--C-:B------:R-:W-:Y:S01]  /*6ea0*/  HADD2.F32 R153, -RZ, R152.reuse.H0_H0 ;  /* 0x20000098ff997230 */ /* 0x100fe20000004100 */
[----:B------:R-:W-:Y:S01]  /*6eb0*/  F2FP.SATFINITE.E4M3.F32.PACK_AB_MERGE_C R190, R83, R82, RZ ;  /* 0x0000005253be723e */ /* 0x000fe200048070ff */
[----:B------:R-:W-:Y:S02]  /*6ec0*/  HADD2.F32 R152, -RZ, R152.H1_H1 ;  /* 0x30000098ff987230 */ /* 0x000fe40000004100 */
[C---:B------:R-:W-:Y:S01]  /*6ed0*/  FMUL R87, R96.reuse, R87 ;  /* 0x0000005760577220 */ /* 0x040fe20000400000 */
[--C-:B------:R-:W-:Y:S01]  /*6ee0*/  HADD2.F32 R119, -RZ, R118.reuse.H0_H0 ;  /* 0x20000076ff777230 */ /* 0x100fe20000004100 */
[----:B------:R-:W-:Y:S01]  /*6ef0*/  F2FP.SATFINITE.E4M3.F32.PACK_AB_MERGE_C R190, R81, R80, R190 ;  /* 0x0000005051be723e */ /* 0x000fe200048070be */
[----:B------:R-:W-:Y:S01]  /*6f00*/  FMUL R58, R96, R58 ;  /* 0x0000003a603a7220 */ /* 0x000fe20000400000 */
[----:B------:R-:W-:Y:S02]  /*6f10*/  HADD2.F32 R118, -RZ, R118.H1_H1 ;  /* 0x30000076ff767230 */ /* 0x000fe40000004100 */
[----:B------:R-:W-:Y:S01]  /*6f20*/  FFMA R87, R114, UR38, R87 ;  /* 0x0000002672577c23 */ /* 0x000fe20008000057 */
[----:B------:R-:W-:Y:S01]  /*6f30*/  FFMA R56, R117, UR38, R56 ;  /* 0x0000002675387c23 */ /* 0x000fe20008000038 */
[----:B------:R-:W-:Y:S01]  /*6f40*/  FFMA R57, R116, UR38, R57 ;  /* 0x0000002674397c23 */ /* 0x000fe20008000039 */
[----:B------:R-:W-:Y:S01]  /*6f50*/  FFMA R58, R119, UR38, R58 ;  /* 0x00000026773a7c23 */ /* 0x000fe2000800003a */
[----:B------:R-:W-:Y:S01]  /*6f60*/  F2FP.F16.E4M3.UNPACK_B R156, R158 ;  /* 0x0000009eff9c723e */ /* 0x000fe200020006ff */
[C---:B------:R-:W-:Y:S01]  /*6f70*/  FMUL R59, R96.reuse, R59 ;  /* 0x0000003b603b7220 */ /* 0x040fe20000400000 */
[--C-:B------:R-:W-:Y:S01]  /*6f80*/  HADD2.F32 R123, -RZ, R122.reuse.H0_H0 ;  /* 0x2000007aff7b7230 */ /* 0x100fe20000004100 */
[----:B------:R-:W-:Y:S01]  /*6f90*/  F2FP.SATFINITE.E4M3.F32.PACK_AB_MERGE_C R191, R87, R86, RZ ;  /* 0x0000005657bf723e */ /* 0x000fe200048070ff */
[----:B------:R-:W-:Y:S01]  /*6fa0*/  FMUL R20, R96, R62 ;  /* 0x0000003e60147220 */ /* 0x000fe20000400000 */
[----:B------:R-:W-:Y:S02]  /*6fb0*/  HADD2.F32 R122, -RZ, R122.H1_H1 ;  /* 0x3000007aff7a7230 */ /* 0x000fe40000004100 */
[----:B------:R-:W-:Y:S01]  /*6fc0*/  FFMA R59, R118, UR38, R59 ;  /* 0x00000026763b7c23 */ /* 0x000fe2000800003b */
[----:B------:R-:W-:Y:S01]  /*6fd0*/  F2FP.SATFINITE.E4M3.F32.PACK_AB_MERGE_C R191, R85, R84, R191 ;  /* 0x0000005455bf723e */ /* 0x000fe200048070bf */
[----:B------:R-:W-:Y:S01]  /*6fe0*/  FFMA R0, R121, UR38, R0 ;  /* 0x0000002679007c23 */ /* 0x000fe20008000000 */
[----:B------:R-:W-:Y:S01]  /*6ff0*/  FFMA R3, R120, UR38, R3 ;  /* 0x0000002678037c23 */ /* 0x000fe20008000003 */
[----:B------:R-:W-:Y:S01]  /*7000*/  FFMA R20, R123, UR38, R20 ;  /* 0x000000267b147c23 */ /* 0x000fe20008000014 */
[----:B------:R-:W-:Y:S01]  /*7010*/  F2FP.F16.E4M3.UNPACK_B R158, R158.H1 ;  /* 0x0000009eff9e723e */ /* 0x000fe200030006ff */
[----:B------:R1:W-:Y:S01]  /*7020*/  STS.128 [R211+0x2980], R188 ;  /* 0x002980bcd3007388 */ /* 0x0003e20000000c00 */
[----:B------:R-:W-:Y:S01]  /*7030*/  F2FP.SATFINITE.E4M3.F32.PACK_AB_MERGE_C R192, R59, R58, RZ ;  /* 0x0000003a3bc0723e */ /* 0x000fe200048070ff */
[C---:B------:R-:W-:Y:S01]  /*7040*/  FMUL R62, R96.reuse, R68 ;  /* 0x00000044603e7220 */ /* 0x040fe20000400000 */
[----:B------:R-:W-:Y:S02]  /*7050*/  HADD2.F32 R157, -RZ, R156.H0_H0 ;  /* 0x2000009cff9d7230 */ /* 0x000fe40000004100 */
[C---:B------:R-:W-:Y:S01]  /*7060*/  FMUL R21, R96.reuse, R63 ;  /* 0x0000003f60157220 */ /* 0x040fe20000400000 */
[----:B------:R-:W-:Y:S01]  /*7070*/  HADD2.F32 R127, -RZ, R126.H0_H0 ;  /* 0x2000007eff7f7230 */ /* 0x000fe20000004100 */
[----:B------:R-:W-:Y:S01]  /*7080*/  F2FP.SATFINITE.E4M3.F32.PACK_AB_MERGE_C R192, R57, R56, R192 ;  /* 0x0000003839c0723e */ /* 0x000fe200048070c0 */
[----:B------:R-:W-:Y:S01]  /*7090*/  FMUL R63, R96, R69 ;  /* 0x00000045603f7220 */ /* 0x000fe20000400000 */
[----:B------:R-:W-:Y:S01]  /*70a0*/  FFMA R21, R122, UR38, R21 ;  /* 0x000000267a157c23 */ /* 0x000fe20008000015 */
[----:B------:R-:W-:Y:S01]  /*70b0*/  FFMA R22, R125, UR38, R22 ;  /* 0x000000267d167c23 */ /* 0x000fe20008000016 */
[----:B------:R-:W-:Y:S01]  /*70c0*/  FFMA R23, R124, UR38, R23 ;  /* 0x000000267c177c23 */ /* 0x000fe20008000017 */
[----:B------:R-:W-:Y:S01]  /*70d0*/  F2FP.F16.E4M3.UNPACK_B R160, R159 ;  /* 0x0000009fffa0723e */ /* 0x000fe200020006ff */
[----:B------:R-:W-:Y:S01]  /*70e0*/  HADD2.F32 R156, -RZ, R156.H1_H1 ;  /* 0x3000009cff9c7230 */ /* 0x000fe20000004100 */
[----:B------:R-:W-:Y:S01]  /*70f0*/  F2FP.SATFINITE.E4M3.F32.PACK_AB_MERGE_C R193, R21, R20, RZ ;  /* 0x0000001415c1723e */ /* 0x000fe200048070ff */
[C---:B------:R-:W-:Y:S01]  /*7100*/  FMUL R60, R96.reuse, R66 ;  /* 0x00000042603c7220 */ /* 0x040fe20000400000 */
[----:B------:R-:W-:Y:S02]  /*7110*/  HADD2.F32 R126, -RZ, R126.H1_H1 ;  /* 0x3000007eff7e7230 */ /* 0x000fe40000004100 */
[----:B------:R-:W-:Y:S01]  /*7120*/  FMUL R61, R96, R67 ;  /* 0x00000043603d7220 */ /* 0x000fe20000400000 */
[----:B------:R-:W-:Y:S01]  /*7130*/  HADD2.F32 R131, -RZ, R130.H0_H0 ;  /* 0x20000082ff837230 */ /* 0x000fe20000004100 */
        /* <DEDUP_REMOVED lines=10> */
[----:B------:R-:W-:Y:S01]  /*71e0*/  HADD2.F32 R130, -RZ, R130.H1_H1 ;  /* 0x30000082ff827230 */ /* 0x000fe20000004100 */
[----:B------:R-:W-:Y:S01]  /*71f0*/  F2FP.SATFINITE.E4M3.F32.PACK_AB_MERGE_C R194, R23, R22, R194 ;  /* 0x0000001617c2723e */ /* 0x000fe200048070c2 */
[C---:B------:R-:W-:Y:S01]  /*7200*/  FMUL R65, R96.reuse, R71 ;  /* 0x0000004760417220 */ /* 0x040fe20000400000 */
[--C-:B------:R-:W-:Y:S02]  /*7210*/  HADD2.F32 R135, -RZ, R134.reuse.H0_H0 ;  /* 0x20000086ff877230 */ /* 0x100fe40000004100 */
[----:B------:R-:W-:Y:S01]  /*7220*/  FFMA R64, R131, UR38, R64 ;  /* 0x0000002683407c23 */ /* 0x000fe20008000040 */
[----:B------:R-:W-:Y:S01]  /*7230*/  FMUL R42, R96, R42 ;  /* 0x0000002a602a7220 */ /* 0x000fe20000400000 */
[----:B------:R-:W-:Y:S02]  /*7240*/  HADD2.F32 R134, -RZ, R134.H1_H1 ;  /* 0x30000086ff867230 */ /* 0x000fe40000004100 */
[----:B------:R-:W-:Y:S01]  /*7250*/  FFMA R65, R130, UR38, R65 ;  /* 0x0000002682417c23 */ /* 0x000fe20008000041 */
[----:B------:R-:W-:Y:S01]  /*7260*/  FFMA R40, R133, UR38, R40 ;  /* 0x0000002685287c23 */ /* 0x000fe20008000028 */
[-C--:B------:R-:W-:Y:S01]  /*7270*/  F2FP.F16.E4M3.UNPACK_B R164, R172.reuse ;  /* 0x000000acffa4723e */ /* 0x080fe200020006ff */
[----:B------:R-:W-:Y:S01]  /*7280*/  FFMA R41, R132, UR38, R41 ;  /* 0x0000002684297c23 */ /* 0x000fe20008000029 */
[----:B------:R-:W-:Y:S01]  /*7290*/  FFMA R42, R135, UR38, R42 ;  /* 0x00000026872a7c23 */ /* 0x000fe2000800002a */
[----:B------:R-:W-:Y:S01]  /*72a0*/  F2FP.F16.E4M3.UNPACK_B R166, R172.H1 ;  /* 0x000000acffa6723e */ /* 0x000fe200030006ff */
[----:B------:R-:W-:Y:S01]  /*72b0*/  FMUL R43, R96, R43 ;  /* 0x0000002b602b7220 */ /* 0x000fe20000400000 */
[----:B------:R-:W-:Y:S01]  /*72c0*/  HADD2.F32 R139, -RZ, R138.H0_H0 ;  /* 0x2000008aff8b7230 */ /* 0x000fe20000004100 */
[----:B------:R-:W-:Y:S01]  /*72d0*/  F2FP.SATFINITE.E4M3.F32.PACK_AB_MERGE_C R195, R65, R64, RZ ;  /* 0x0000004041c3723e */ /* 0x000fe200048070ff */
[--C-:B------:R-:W-:Y:S02]  /*72e0*/  HADD2.F32 R165, -RZ, R164.reuse.H0_H0 ;  /* 0x200000a4ffa57230 */ /* 0x100fe40000004100 */
[----:B------:R-:W-:Y:S01]  /*72f0*/  FFMA R43, R134, UR38, R43 ;  /* 0x00000026862b7c23 */ /* 0x000fe2000800002b */
[----:B------:R-:W-:Y:S01]  /*7300*/  FFMA R44, R137, UR38, R44 ;  /* 0x00000026892c7c23 */ /* 0x000fe2000800002c */
[----:B------:R-:W-:Y:S01]  /*7310*/  F2FP.SATFINITE.E4M3.F32.PACK_AB_MERGE_C R195, R63, R62, R195 ;  /* 0x0000003e3fc3723e */ /* 0x000fe200048070c3 */
[----:B------:R-:W-:Y:S01]  /*7320*/  FFMA R45, R136, UR38, R45 ;  /* 0x00000026882d7c23 */ /* 0x000fe2000800002d */
[----:B------:R-:W-:Y:S01]  /*7330*/  HADD2.F32 R164, -RZ, R164.H1_H1 ;  /* 0x300000a4ffa47230 */ /* 0x000fe20000004100 */
[----:B------:R-:W-:Y:S01]  /*7340*/  F2FP.SATFINITE.E4M3.F32.PACK_AB_MERGE_C R204, R43, R42, RZ ;  /* 0x0000002a2bcc723e */ /* 0x000fe200048070ff */
[C---:B------:R-:W-:Y:S01]  /*7350*/  FMUL R46, R96.reuse, R46 ;  /* 0x0000002e602e7220 */ /* 0x040fe20000400000 */
[----:B------:R-:W-:Y:S01]  /*7360*/  HADD2.F32 R138, -RZ, R138.H1_H1 ;  /* 0x3000008aff8a7230 */ /* 0x000fe20000004100 */
[----:B------:R1:W-:Y:S01]  /*7370*/  STS.128 [R211+0x3180], R192 ;  /* 0x003180c0d3007388 */ /* 0x0003e20000000c00 */
[----:B------:R-:W-:Y:S01]  /*7380*/  F2FP.SATFINITE.E4M3.F32.PACK_AB_MERGE_C R204, R41, R40, R204 ;  /* 0x0000002829cc723e */ /* 0x000fe200048070cc */
[----:B------:R-:W-:Y:S01]  /*7390*/  FFMA R46, R139, UR38, R46 ;  /* 0x000000268b2e7c23 */ /* 0x000fe2000800002e */
[C---:B------:R-:W-:Y:S01]  /*73a0*/  FMUL R47, R96.reuse, R47 ;  /* 0x0000002f602f7220 */ /* 0x040fe20000400000 */
[--C-:B------:R-:W-:Y:S02]  /*73b0*/  HADD2.F32 R143, -RZ, R142.reuse.H0_H0 ;  /* 0x2000008eff8f7230 */ /* 0x100fe40000004100 */
        /* <DEDUP_REMOVED lines=19> */
[----:B------:R-:W-:Y:S02]  /*74f0*/  HADD2.F32 R146, -RZ, R146.H1_H1 ;  /* 0x30000092ff927230 */ /* 0x000fe40000004100 */
[----:B------:R-:W-:Y:S01]  /*7500*/  FMUL R55, R96, R55 ;  /* 0x0000003760377220 */ /* 0x000fe20000400000 */
[--C-:B------:R-:W-:Y:S01]  /*7510*/  HADD2.F32 R151, -RZ, R150.reuse.H0_H0 ;  /* 0x20000096ff977230 */ /* 0x100fe20000004100 */
[----:B------:R-:W-:Y:S01]  /*7520*/  F2FP.SATFINITE.E4M3.F32.PACK_AB_MERGE_C R206, R49, R48, R206 ;  /* 0x0000003031ce723e */ /* 0x000fe200048070ce */
[----:B------:R-:W-:Y:S01]  /*7530*/  FFMA R54, R147, UR38, R54 ;  /* 0x0000002693367c23 */ /* 0x000fe20008000036 */
[----:B------:R-:W-:Y:S01]  /*7540*/  FFMA R55, R146, UR38, R55 ;  /* 0x0000002692377c23 */ /* 0x000fe20008000037 */
[----:B------:R-:W-:Y:S01]  /*7550*/  FFMA R24, R149, UR38, R24 ;  /* 0x0000002695187c23 */ /* 0x000fe20008000018 */
[----:B------:R-:W-:Y:S01]  /*7560*/  FFMA R25, R148, UR38, R25 ;  /* 0x0000002694197c23 */ /* 0x000fe20008000019 */
[----:B------:R-:W-:Y:S01]  /*7570*/  F2FP.F16.E4M3.UNPACK_B R172, R174 ;  /* 0x000000aeffac723e */ /* 0x000fe200020006ff */
[C---:B------:R-:W-:Y:S01]  /*7580*/  FMUL R26, R96.reuse, R26 ;  /* 0x0000001a601a7220 */ /* 0x040fe20000400000 */
[----:B------:R-:W-:Y:S01]  /*7590*/  HADD2.F32 R150, -RZ, R150.H1_H1 ;  /* 0x30000096ff967230 */ /* 0x000fe20000004100 */
[----:B------:R-:W-:Y:S01]  /*75a0*/  F2FP.SATFINITE.E4M3.F32.PACK_AB_MERGE_C R54, R55, R54, RZ ;  /* 0x000000363736723e */ /* 0x000fe200048070ff */
[----:B------:R-:W-:Y:S01]  /*75b0*/  FMUL R27, R96, R27 ;  /* 0x0000001b601b7220 */ /* 0x000fe20000400000 */
[----:B------:R-:W-:Y:S02]  /*75c0*/  HADD2.F32 R155, -RZ, R154.H0_H0 ;  /* 0x2000009aff9b7230 */ /* 0x000fe40000004100 */
        /* <DEDUP_REMOVED lines=8> */
[----:B------:R-:W-:Y:S02]  /*7650*/  HADD2.F32 R173, -RZ, R172.H0_H0 ;  /* 0x200000acffad7230 */ /* 0x000fe40000004100 */
[C---:B------:R-:W-:Y:S01]  /*7660*/  FMUL R30, R96.reuse, R30 ;  /* 0x0000001e601e7220 */ /* 0x040fe20000400000 */
[----:B------:R-:W-:Y:S01]  /*7670*/  HADD2.F32 R154, -RZ, R154.H1_H1 ;  /* 0x3000009aff9a7230 */ /* 0x000fe20000004100 */
[----:B------:R-:W-:Y:S01]  /*7680*/  F2FP.SATFINITE.E4M3.F32.PACK_AB_MERGE_C R24, R25, R24, R26 ;  /* 0x000000181918723e */ /* 0x000fe2000480701a */
[----:B------:R-:W-:Y:S02]  /*7690*/  HADD2.F32 R172, -RZ, R172.H1_H1 ;  /* 0x300000acffac7230 */ /* 0x000fe40000004100 */
        /* <DEDUP_REMOVED lines=14> */
[----:B------:R-:W-:Y:S02]  /*7780*/  HADD2.F32 R177, -RZ, R176.H0_H0 ;  /* 0x200000b0ffb17230 */ /* 0x000fe40000004100 */
[----:B------:R-:W-:Y:S01]  /*7790*/  FFMA R35, R158, UR38, R35 ;  /* 0x000000269e237c23 */ /* 0x000fe20008000023 */
[----:B------:R-:W-:Y:S01]  /*77a0*/  FFMA R36, R161, UR38, R36 ;  /* 0x00000026a1247c23 */ /* 0x000fe20008000024 */
[----:B------:R-:W-:Y:S01]  /*77b0*/  F2FP.SATFINITE.E4M3.F32.PACK_AB_MERGE_C R25, R29, R28, R30 ;  /* 0x0000001c1d19723e */ /* 0x000fe2000480701e */
[----:B------:R-:W-:Y:S01]  /*77c0*/  FFMA R37, R160, UR38, R37 ;  /* 0x00000026a0257c23 */ /* 0x000fe20008000025 */
[C---:B------:R-:W-:Y:S01]  /*77d0*/  FMUL R38, R96.reuse, R38 ;  /* 0x0000002660267220 */ /* 0x040fe20000400000 */
[----:B------:R-:W-:Y:S02]  /*77e0*/  HADD2.F32 R162, -RZ, R162.H1_H1 ;  /* 0x300000a2ffa27230 */ /* 0x000fe40000004100 */
[C---:B------:R-:W-:Y:S01]  /*77f0*/  FMUL R39, R96.reuse, R39 ;  /* 0x0000002760277220 */ /* 0x040fe20000400000 */
[--C-:B------:R-:W-:Y:S02]  /*7800*/  HADD2.F32 R167, -RZ, R166.reuse.H0_H0 ;  /* 0x200000a6ffa77230 */ /* 0x100fe40000004100 */
[----:B------:R-:W-:Y:S01]  /*7810*/  FFMA R38, R163, UR38, R38 ;  /* 0x00000026a3267c23 */ /* 0x000fe20008000026 */
[----:B------:R-:W-:Y:S02]  /*7820*/  HADD2.F32 R166, -RZ, R166.H1_H1 ;  /* 0x300000a6ffa67230 */ /* 0x000fe40000004100 */
[----:B------:R-:W-:Y:S01]  /*7830*/  FMUL R6, R96, R6 ;  /* 0x0000000660067220 */ /* 0x000fe20000400000 */
[----:B------:R-:W-:Y:S01]  /*7840*/  FFMA R39, R162, UR38, R39 ;  /* 0x00000026a2277c23 */ /* 0x000fe20008000027 */
[----:B------:R-:W-:Y:S01]  /*7850*/  FFMA R4, R165, UR38, R4 ;  /* 0x00000026a5047c23 */ /* 0x000fe20008000004 */
[----:B------:R-:W-:Y:S01]  /*7860*/  FFMA R5, R164, UR38, R5 ;  /* 0x00000026a4057c23 */ /* 0x000fe20008000005 */
[--C-:B------:R-:W-:Y:S02]  /*7870*/  HADD2.F32 R171, -RZ, R170.reuse.H0_H0 ;  /* 0x200000aaffab7230 */ /* 0x100fe40000004100 */
[----:B------:R-:W-:Y:S01]  /*7880*/  FFMA R6, R167, UR38, R6 ;  /* 0x00000026a7067c23 */ /* 0x000fe20008000006 */
[----:B------:R-:W-:Y:S02]  /*7890*/  HADD2.F32 R170, -RZ, R170.H1_H1 ;  /* 0x300000aaffaa7230 */ /* 0x000fe40000004100 */
[----:B------:R-:W-:Y:S01]  /*78a0*/  FMUL R10, R96, R10 ;  /* 0x0000000a600a7220 */ /* 0x000fe20000400000 */
[----:B------:R-:W-:Y:S01]  /*78b0*/  FFMA R7, R166, UR38, R7 ;  /* 0x00000026a6077c23 */ /* 0x000fe20008000007 */
[----:B------:R-:W-:Y:S01]  /*78c0*/  FMUL R11, R96, R11 ;  /* 0x0000000b600b7220 */ /* 0x000fe20000400000 */
        /* <DEDUP_REMOVED lines=9> */
[----:B------:R-:W-:Y:S02]  /*7960*/  HADD2.F32 R176, -RZ, R176.H1_H1 ;  /* 0x300000b0ffb07230 */ /* 0x000fe40000004100 */
        /* <DEDUP_REMOVED lines=9> */
[----:B------:R-:W-:Y:S01]  /*7a00*/  FFMA R18, R179, UR38, R18 ;  /* 0x00000026b3127c23 */ /* 0x000fe20008000012 */
[----:B------:R-:W-:Y:S01]  /*7a10*/  FFMA R19, R178, UR38, R19 ;  /* 0x00000026b2137c23 */ /* 0x000fe20008000013 */
[----:B------:R-:W-:Y:S01]  /*7a20*/  F2FP.SATFINITE.E4M3.F32.PACK_AB_MERGE_C R6, R7, R6, RZ ;  /* 0x000000060706723e */ /* 0x000fe200048070ff */
[----:B------:R-:W-:Y:S01]  /*7a30*/  BSSY.RECONVERGENT B0, `(.L_x_115) ;  /* 0x0000036000007945 */ /* 0x000fe20003800200 */
[----:B------:R-:W-:Y:S02]  /*7a40*/  F2FP.SATFINITE.E4M3.F32.PACK_AB_MERGE_C R34, R35, R34, RZ ;  /* 0x000000222322723e */ /* 0x000fe400048070ff */
[----:B------:R-:W-:Y:S02]  /*7a50*/  F2FP.SATFINITE.E4M3.F32.PACK_AB_MERGE_C R27, R39, R38, RZ ;  /* 0x00000026271b723e */ /* 0x000fe400048070ff */
[----:B------:R-:W-:Y:S02]  /*7a60*/  F2FP.SATFINITE.E4M3.F32.PACK_AB_MERGE_C R10, R11, R10, RZ ;  /* 0x0000000a0b0a723e */ /* 0x000fe400048070ff */
[----:B------:R-:W-:Y:S02]  /*7a70*/  F2FP.SATFINITE.E4M3.F32.PACK_AB_MERGE_C R14, R15, R14, RZ ;  /* 0x0000000e0f0e723e */ /* 0x000fe400048070ff */
[----:B------:R-:W-:Y:S02]  /*7a80*/  F2FP.SATFINITE.E4M3.F32.PACK_AB_MERGE_C R18, R19, R18, RZ ;  /* 0x000000121312723e */ /* 0x000fe400048070ff */
[----:B------:R-:W-:Y:S02]  /*7a90*/  F2FP.SATFINITE.E4M3.F32.PACK_AB_MERGE_C R4, R5, R4, R6 ;  /* 0x000000040504723e */ /* 0x000fe40004807006 */
[----:B------:R-:W-:Y:S02]  /*7aa0*/  F2FP.SATFINITE.E4M3.F32.PACK_AB_MERGE_C R26, R33, R32, R34 ;  /* 0x00000020211a723e */ /* 0x000fe40004807022 */
[----:B------:R-:W-:Y:S02]  /*7ab0*/  F2FP.SATFINITE.E4M3.F32.PACK_AB_MERGE_C R27, R37, R36, R27 ;  /* 0x00000024251b723e */ /* 0x000fe4000480701b */
[----:B------:R-:W-:Y:S02]  /*7ac0*/  F2FP.SATFINITE.E4M3.F32.PACK_AB_MERGE_C R5, R9, R8, R10 ;  /* 0x000000080905723e */ /* 0x000fe4000480700a */
[----:B------:R-:W-:Y:S01]  /*7ad0*/  F2FP.SATFINITE.E4M3.F32.PACK_AB_MERGE_C R6, R13, R12, R14 ;  /* 0x0000000c0d06723e */ /* 0x000fe2000480700e */
[----:B------:R1:W-:Y:S01]  /*7ae0*/  STS.128 [R211+0x4180], R24 ;  /* 0x00418018d3007388 */ /* 0x0003e20000000c00 */
[----:B------:R-:W-:Y:S02]  /*7af0*/  F2FP.SATFINITE.E4M3.F32.PACK_AB_MERGE_C R7, R17, R16, R18 ;  /* 0x000000101107723e */ /* 0x000fe40004807012 */
[----:B------:R-:W-:Y:S05]  /*7b00*/  IADD3 R99, PT, PT, R99, 0x1, RZ ;  /* 0x0000000163637810 */ /* 0x000fea0007ffe0ff */
[----:B------:R1:W-:Y:S01]  /*7b10*/  STS.128 [R211+0x4980], R4 ;  /* 0x00498004d3007388 */ /* 0x0003e20000000c00 */
[----:B------:R-:W-:Y:S01]  /*7b20*/  @!PT LDS RZ, [RZ] ;  /* 0x00000000fffff984 */ /* 0x000fe20000000800 */
[----:B------:R-:W-:Y:S01]  /*7b30*/  @!PT LDS RZ, [RZ] ;  /* 0x00000000fffff984 */ /* 0x000fe20000000800 */
[----:B------:R-:W-:Y:S01]  /*7b40*/  @!PT LDS RZ, [RZ] ;  /* 0x00000000fffff984 */ /* 0x000fe20000000800 */
[----:B------:R-:W-:Y:S01]  /*7b50*/  @!PT LDS RZ, [RZ] ;  /* 0x00000000fffff984 */ /* 0x000fe20000000800 */
[----:B------:R2:W-:Y:S07]  /*7b60*/  MEMBAR.ALL.CTA ;  /* 0x0000000000007992 */ /* 0x0005ee0000008000 */
[----:B--2---:R-:W2:Y:S02]  /*7b70*/  FENCE.VIEW.ASYNC.S ;  /* 0x00000000000073c6 */ /* 0x004ea40000000000 */
[----:B--2---:R-:W-:Y:S06]  /*7b80*/  BAR.SYNC.DEFER_BLOCKING 0x1, 0x80 ;  /* 0x0042000000007b1d */ /* 0x004fec0000010000 */
[----:B------:R-:W-:Y:S05]  /*7b90*/  @P0 BRA `(.L_x_116) ;  /* 0x00000000007c0947 */ /* 0x000fea0003800000 */
[----:B------:R-:W-:Y:S01]  /*7ba0*/  R2UR UR13, R197 ;  /* 0x00000000c50d72ca */ /* 0x000fe200000e0000 */
[----:B------:R-:W-:Y:S01]  /*7bb0*/  UIADD3 UR24, UP0, UPT, UR48, 0x680, URZ ;  /* 0x0000068030187890 */ /* 0x000fe2000ff1e0ff */
[----:B------:R-:W-:Y:S01]  /*7bc0*/  R2UR UR14, R187 ;  /* 0x00000000bb0e72ca */ /* 0x000fe200000e0000 */
[----:B------:R-:W-:Y:S02]  /*7bd0*/  UIADD3 UR12, UPT, UPT, UR39, 0x2980, URZ ;  /* 0x00002980270c7890 */ /* 0x000fe4000fffe0ff */
[----:B------:R-:W-:Y:S01]  /*7be0*/  UIADD3.X UR25, UPT, UPT, URZ, UR49, URZ, UP0, !UPT ;  /* 0x00000031ff197290 */ /* 0x000fe200087fe4ff */
[----:B------:R-:W-:Y:S01]  /*7bf0*/  UMOV UR15, UR36 ;  /* 0x00000024000f7c82 */ /* 0x000fe20008000000 */
[----:B------:R-:W-:Y:S01]  /*7c00*/  UIADD3 UR8, UPT, UPT, UR39, 0x3180, URZ ;  /* 0x0000318027087890 */ /* 0x000fe2000fffe0ff */
[----:B------:R-:W-:Y:S01]  /*7c10*/  UMOV UR11, UR36 ;  /* 0x00000024000b7c82 */ /* 0x000fe20008000000 */
[----:B------:R-:W-:Y:S04]  /*7c20*/  UIADD3 UR4, UPT, UPT, UR39, 0x3980, URZ ;  /* 0x0000398027047890 */ /* 0x000fe8000fffe0ff */
[----:B------:R-:W-:Y:S02]  /*7c30*/  UIMAD UR13, UR13, 0x50, URZ ;  /* 0x000000500d0d78a4 */ /* 0x000fe4000f8e02ff */
[----:B------:R-:W-:Y:S02]  /*7c40*/  USHF.L.U32 UR14, UR14, 0x7, URZ ;  /* 0x000000070e0e7899 */ /* 0x000fe400080006ff */
[----:B------:R-:W-:Y:S02]  /*7c50*/  UIADD3 UR9, UPT, UPT, UR13, 0x10, URZ ;  /* 0x000000100d097890 */ /* 0x000fe4000fffe0ff */
[----:B------:R-:W-:Y:S01]  /*7c60*/  UIADD3 UR5, UPT, UPT, UR13, 0x20, URZ ;  /* 0x000000200d057890 */ /* 0x000fe2000fffe0ff */
[----:B------:R-:W-:Y:S02]  /*7c70*/  UMOV UR7, UR36 ;  /* 0x0000002400077c82 */ /* 0x000fe40008000000 */
[----:B------:R-:W-:Y:S01]  /*7c80*/  UMOV UR10, UR14 ;  /* 0x0000000e000a7c82 */ /* 0x000fe20008000000 */
[----:B------:R-:W-:Y:S01]  /*7c90*/  UMOV UR6, UR14 ;  /* 0x0000000e00067c82 */ /* 0x000fe20008000000 */
[----:B------:R2:W-:Y:S01]  /*7ca0*/  UTMASTG.3D [UR12], [UR24] ;  /* 0x0000000c180073b5 */ /* 0x0005e20008010000 */
[----:B------:R-:W-:Y:S02]  /*7cb0*/  UIADD3 UR20, UPT, UPT, UR39, 0x4180, URZ ;  /* 0x0000418027147890 */ /* 0x000fe4000fffe0ff */
[----:B------:R-:W-:Y:S01]  /*7cc0*/  UIADD3 UR21, UPT, UPT, UR13, 0x30, URZ ;  /* 0x000000300d157890 */ /* 0x000fe2000fffe0ff */
[----:B------:R-:W-:Y:S01]  /*7cd0*/  UMOV UR23, UR36 ;  /* 0x0000002400177c82 */ /* 0x000fe20008000000 */
[----:B------:R-:W-:Y:S01]  /*7ce0*/  UMOV UR22, UR14 ;  /* 0x0000000e00167c82 */ /* 0x000fe20008000000 */
[----:B------:R-:W-:Y:S01]  /*7cf0*/  UIADD3 UR16, UPT, UPT, UR39, 0x4980, URZ ;  /* 0x0000498027107890 */ /* 0x000fe2000fffe0ff */
[----:B------:R2:W-:Y:S01]  /*7d00*/  UTMASTG.3D [UR8], [UR24] ;  /* 0x00000008180073b5 */ /* 0x0005e20008010000 */
[----:B------:R-:W-:Y:S01]  /*7d10*/  UIADD3 UR17, UPT, UPT, UR13, 0x40, URZ ;  /* 0x000000400d117890 */ /* 0x000fe2000fffe0ff */
[----:B------:R-:W-:Y:S01]  /*7d20*/  UMOV UR19, UR36 ;  /* 0x0000002400137c82 */ /* 0x000fe20008000000 */
[----:B------:R-:W-:Y:S01]  /*7d30*/  UMOV UR18, UR14 ;  /* 0x0000000e00127c82 */ /* 0x000fe20008000000 */
[----:B------:R2:W-:Y:S01]  /*7d40*/  UTMASTG.3D [UR4], [UR24] ;  /* 0x00000004180073b5 */ /* 0x0005e20008010000 */
[----:B------:R2:W-:Y:S05]  /*7d50*/  UTMASTG.3D [UR20], [UR24] ;  /* 0x00000014180073b5 */ /* 0x0005ea0008010000 */
[----:B------:R2:W-:Y:S01]  /*7d60*/  UTMASTG.3D [UR16], [UR24] ;  /* 0x00000010180073b5 */ /* 0x0005e20008010000 */
[----:B------:R0:W-:Y:S01]  /*7d70*/  UTMACMDFLUSH ;  /* 0x00000000000079b7 */ /* 0x0001e20000000000 */
[----:B--2---:R-:W-:Y:S04]  /*7d80*/  DEPBAR.LE SB0, 0x0 ;  /* 0x000080000000791a */ /* 0x004fe80000000000 */
.L_x_116:
[----:B------:R-:W-:Y:S05]  /*7d90*/  BSYNC.RECONVERGENT B0 ;  /* 0x0000000000007941 */ /* 0x000fea0003800200 */
.L_x_115:
[----:B------:R-:W-:Y:S01]  /*7da0*/  BAR.SYNC.DEFER_BLOCKING 0x1, 0x80 ;  /* 0x0042000000007b1d */ /* 0x000fe20000010000 */
[----:B------:R-:W-:Y:S01]  /*7db0*/  ISETP.NE.AND P2, PT, R213, RZ, PT ;  /* 0x000000ffd500720c */ /* 0x000fe20003f45270 */
[----:B------:R-:W-:Y:S01]  /*7dc0*/  IMAD.IADD R197, R95, 0x1, R186 ;  /* 0x000000015fc57824 */ /* 0x000fe200078e02ba */
[----:B------:R-:W-:Y:S01]  /*7dd0*/  ISETP.NE.AND P0, PT, R214, 0x2, PT ;  /* 0x00000002d600780c */ /* 0x000fe20003f05270 */
[----:B------:R-:W-:Y:S01]  /*7de0*/  IMAD.IADD R187, R97, 0x1, R196 ;  /* 0x0000000161bb7824 */ /* 0x000fe200078e02c4 */
[----:B------:R-:W-:Y:S02]  /*7df0*/  ISETP.NE.AND P1, PT, R99, 0x4, PT ;  /* 0x000000046300780c */ /* 0x000fe40003f25270 */
[----:B------:R-:W-:Y:S02]  /*7e00*/  SEL R0, RZ, 0x1, P0 ;  /* 0x00000001ff007807 */ /* 0x000fe40000000000 */
[----:B------:R-:W-:Y:S02]  /*7e10*/  SEL R3, RZ, 0x1, P1 ;  /* 0x00000001ff037807 */ /* 0x000fe40000800000 */
[----:B------:R-:W-:Y:S02]  /*7e20*/  LOP3.LUT R209, R209, R0, RZ, 0x3c, !PT ;  /* 0x00000000d1d17212 */ /* 0x000fe400078e3cff */
[----:B------:R-:W-:Y:S02]  /*7e30*/  LOP3.LUT R210, R210, R3, RZ, 0x3c, !PT ;  /* 0x00000003d2d27212 */ /* 0x000fe400078e3cff */
[----:B------:R-:W-:Y:S02]  /*7e40*/  @P2 R2UR UR36, R203 ;  /* 0x00000000cb2422ca */ /* 0x000fe400000e0000 */
[----:B------:R-:W-:Y:S02]  /*7e50*/  SEL R214, R214, RZ, P0 ;  /* 0x000000ffd6d67207 */ /* 0x000fe40000000000 */
[----:B------:R-:W-:Y:S01]  /*7e60*/  SEL R99, R99, RZ, P1 ;  /* 0x000000ff63637207 */ /* 0x000fe20000800000 */
[----:B------:R-:W-:Y:S10]  /*7e70*/  @P2 BRA `(.L_x_117) ;  /* 0xffffffd400282947 */ /* 0x000ff4000383ffff */
[----:B------:R-:W-:Y:S05]  /*7e80*/  EXIT ;  /* 0x000000000000794d */ /* 0x000fea0003800000 */
.L_x_25:
[----:B--2---:R2:W4:Y:S02]  /*7e90*/  SYNCS.PHASECHK.TRANS64.TRYWAIT P0, [R3+URZ+0x120], R2 ;  /* 0x00012002030075a7 */ /* 0x00452400080011ff */
[----:B----4-:R-:W-:Y:S05]  /*7ea0*/  @!P0 NANOSLEEP.SYNCS 0x989680 ;  /* 0x009896800000895d */ /* 0x010fea0003900000 */
[----:B------:R-:W4:Y:S02]  /*7eb0*/  @!P0 SYNCS.PHASECHK.TRANS64 P0, [R3+URZ+0x120], R2 ;  /* 0x00012002030085a7 */ /* 0x000f2400080010ff */
[----:B----4-:R-:W-:Y:S05]  /*7ec0*/  @!P0 BRA `(.L_x_25) ;  /* 0xfffffffc00f08947 */ /* 0x010fea000383ffff */
[----:B------:R-:W-:Y:S05]  /*7ed0*/  BRA `(.L_x_118) ;  /* 0xffffff9800647947 */ /* 0x000fea000383ffff */
.L_x_28:
[----:B-1----:R-:W-:Y:S07]  /*7ee0*/  MOV R2, UR33 ;  /* 0x0000002100027c02 */ /* 0x002fee0008000f00 */
.L_x_119:
[----:B-1----:R1:W2:Y:S02]  /*7ef0*/  SYNCS.PHASECHK.TRANS64.TRYWAIT P0, [R2+URZ+0x48], R5 ;  /* 0x00004805020075a7 */ /* 0x0022a400080011ff */
[----:B--2---:R-:W-:Y:S05]  /*7f00*/  @!P0 NANOSLEEP.SYNCS 0x989680 ;  /* 0x009896800000895d */ /* 0x004fea0003900000 */
[----:B------:R-:W2:Y:S02]  /*7f10*/  @!P0 SYNCS.PHASECHK.TRANS64 P0, [R2+URZ+0x48], R5 ;  /* 0x00004805020085a7 */ /* 0x000ea400080010ff */
[----:B--2---:R-:W-:Y:S05]  /*7f20*/  @!P0 BRA `(.L_x_119) ;  /* 0xfffffffc00f08947 */ /* 0x004fea000383ffff */
[----:B------:R-:W-:Y:S05]  /*7f30*/  BRA `(.L_x_27) ;  /* 0xffffff9800cc7947 */ /* 0x000fea000383ffff */
.L_x_35:
[----:B-1----:R-:W-:Y:S07]  /*7f40*/  MOV R2, UR17 ;  /* 0x0000001100027c02 */ /* 0x002fee0008000f00 */
.L_x_120:
[----:B-1----:R1:W2:Y:S02]  /*7f50*/  SYNCS.PHASECHK.TRANS64.TRYWAIT P0, [R2+URZ+0x48], R5 ;  /* 0x00004805020075a7 */ /* 0x0022a400080011ff */
[----:B--2---:R-:W-:Y:S05]  /*7f60*/  @!P0 NANOSLEEP.SYNCS 0x989680 ;  /* 0x009896800000895d */ /* 0x004fea0003900000 */
[----:B------:R-:W2:Y:S02]  /*7f70*/  @!P0 SYNCS.PHASECHK.TRANS64 P0, [R2+URZ+0x48], R5 ;  /* 0x00004805020085a7 */ /* 0x000ea400080010ff */
[----:B--2---:R-:W-:Y:S05]  /*7f80*/  @!P0 BRA `(.L_x_120) ;  /* 0xfffffffc00f08947 */ /* 0x004fea000383ffff */
[----:B------:R-:W-:Y:S05]  /*7f90*/  BRA `(.L_x_34) ;  /* 0xffffff9c00887947 */ /* 0x000fea000383ffff */
.L_x_40:
[----:B-1----:R1:W2:Y:S02]  /*7fa0*/  SYNCS.PHASECHK.TRANS64.TRYWAIT P0, [R2+URZ+0xb0], R3 ;  /* 0x0000b003020075a7 */ /* 0x0022a400080011ff */
[----:B--2---:R-:W-:Y:S05]  /*7fb0*/  @!P0 NANOSLEEP.SYNCS 0x989680 ;  /* 0x009896800000895d */ /* 0x004fea0003900000 */
[----:B------:R-:W2:Y:S02]  /*7fc0*/  @!P0 SYNCS.PHASECHK.TRANS64 P0, [R2+URZ+0xb0], R3 ;  /* 0x0000b003020085a7 */ /* 0x000ea400080010ff */
[----:B--2---:R-:W-:Y:S05]  /*7fd0*/  @!P0 BRA `(.L_x_40) ;  /* 0xfffffffc00f08947 */ /* 0x004fea000383ffff */
[----:B------:R-:W-:Y:S05]  /*7fe0*/  BRA `(.L_x_121) ;  /* 0xffffffa0002c7947 */ /* 0x000fea000383ffff */
.L_x_44:
[----:B---3--:R-:W-:-:S07]  /*7ff0*/  MOV R0, UR5 ;  /* 0x0000000500007c02 */ /* 0x008fce0008000f00 */
.L_x_122:
[----:B-1----:R1:W2:Y:S02]  /*8000*/  SYNCS.PHASECHK.TRANS64.TRYWAIT P0, [R0+URZ], R3 ;  /* 0x00000003000075a7 */ /* 0x0022a400080011ff */
[----:B--2---:R-:W-:Y:S05]  /*8010*/  @!P0 NANOSLEEP.SYNCS 0x989680 ;  /* 0x009896800000895d */ /* 0x004fea0003900000 */
[----:B------:R-:W2:Y:S02]  /*8020*/  @!P0 SYNCS.PHASECHK.TRANS64 P0, [R0+URZ], R3 ;  /* 0x00000003000085a7 */ /* 0x000ea400080010ff */
[----:B--2---:R-:W-:Y:S05]  /*8030*/  @!P0 BRA `(.L_x_122) ;  /* 0xfffffffc00f08947 */ /* 0x004fea000383ffff */
[----:B------:R-:W-:Y:S05]  /*8040*/  BRA `(.L_x_123) ;  /* 0xffffffa4009c7947 */ /* 0x000fea000383ffff */
.L_x_45:
[----:B---3--:R-:W-:-:S07]  /*8050*/  MOV R0, UR5 ;  /* 0x0000000500007c02 */ /* 0x008fce0008000f00 */
.L_x_124:
[----:B-1----:R1:W2:Y:S02]  /*8060*/  SYNCS.PHASECHK.TRANS64.TRYWAIT P0, [R0+URZ], R3 ;  /* 0x00000003000075a7 */ /* 0x0022a400080011ff */
[----:B--2---:R-:W-:Y:S05]  /*8070*/  @!P0 NANOSLEEP.SYNCS 0x989680 ;  /* 0x009896800000895d */ /* 0x004fea0003900000 */
[----:B------:R-:W2:Y:S02]  /*8080*/  @!P0 SYNCS.PHASECHK.TRANS64 P0, [R0+URZ], R3 ;  /* 0x00000003000085a7 */ /* 0x000ea400080010ff */
[----:B--2---:R-:W-:Y:S05]  /*8090*/  @!P0 BRA `(.L_x_124) ;  /* 0xfffffffc00f08947 */ /* 0x004fea000383ffff */
[----:B------:R-:W-:Y:S05]  /*80a0*/  BRA `(.L_x_125) ;  /* 0xffffffa400a87947 */ /* 0x000fea000383ffff */
.L_x_46:
[----:B---3--:R-:W-:-:S07]  /*80b0*/  MOV R0, UR5 ;  /* 0x0000000500007c02 */ /* 0x008fce0008000f00 */
.L_x_126:
[----:B-1----:R1:W2:Y:S02]  /*80c0*/  SYNCS.PHASECHK.TRANS64.TRYWAIT P0, [R0+URZ], R3 ;  /* 0x00000003000075a7 */ /* 0x0022a400080011ff */
[----:B--2---:R-:W-:Y:S05]  /*80d0*/  @!P0 NANOSLEEP.SYNCS 0x989680 ;  /* 0x009896800000895d */ /* 0x004fea0003900000 */
[----:B------:R-:W2:Y:S02]  /*80e0*/  @!P0 SYNCS.PHASECHK.TRANS64 P0, [R0+URZ], R3 ;  /* 0x00000003000085a7 */ /* 0x000ea400080010ff */
[----:B--2---:R-:W-:Y:S05]  /*80f0*/  @!P0 BRA `(.L_x_126) ;  /* 0xfffffffc00f08947 */ /* 0x004fea000383ffff */
[----:B------:R-:W-:Y:S05]  /*8100*/  BRA `(.L_x_127) ;  /* 0xffffffa400b47947 */ /* 0x000fea000383ffff */
.L_x_47:
[----:B---3--:R-:W-:-:S07]  /*8110*/  MOV R0, UR5 ;  /* 0x0000000500007c02 */ /* 0x008fce0008000f00 */
.L_x_128:
[----:B-1----:R1:W2:Y:S02]  /*8120*/  SYNCS.PHASECHK.TRANS64.TRYWAIT P0, [R0+URZ], R3 ;  /* 0x00000003000075a7 */ /* 0x0022a400080011ff */
[----:B--2---:R-:W-:Y:S05]  /*8130*/  @!P0 NANOSLEEP.SYNCS 0x989680 ;  /* 0x009896800000895d */ /* 0x004fea0003900000 */
[----:B------:R-:W2:Y:S02]  /*8140*/  @!P0 SYNCS.PHASECHK.TRANS64 P0, [R0+URZ], R3 ;  /* 0x00000003000085a7 */ /* 0x000ea400080010ff */
[----:B--2---:R-:W-:Y:S05]  /*8150*/  @!P0 BRA `(.L_x_128) ;  /* 0xfffffffc00f08947 */ /* 0x004fea000383ffff */
[----:B------:R-:W-:Y:S05]  /*8160*/  BRA `(.L_x_129) ;  /* 0xffffffa400c07947 */ /* 0x000fea000383ffff */
.L_x_48:
[----:B---3--:R-:W-:-:S07]  /*8170*/  MOV R0, UR5 ;  /* 0x0000000500007c02 */ /* 0x008fce0008000f00 */
.L_x_130:
[----:B-1----:R1:W2:Y:S02]  /*8180*/  SYNCS.PHASECHK.TRANS64.TRYWAIT P0, [R0+URZ], R3 ;  /* 0x00000003000075a7 */ /* 0x0022a400080011ff */
[----:B--2---:R-:W-:Y:S05]  /*8190*/  @!P0 NANOSLEEP.SYNCS 0x989680 ;  /* 0x009896800000895d */ /* 0x004fea0003900000 */
[----:B------:R-:W2:Y:S02]  /*81a0*/  @!P0 SYNCS.PHASECHK.TRANS64 P0, [R0+URZ], R3 ;  /* 0x00000003000085a7 */ /* 0x000ea400080010ff */
[----:B--2---:R-:W-:Y:S05]  /*81b0*/  @!P0 BRA `(.L_x_130) ;  /* 0xfffffffc00f08947 */ /* 0x004fea000383ffff */
[----:B------:R-:W-:Y:S05]  /*81c0*/  BRA `(.L_x_131) ;  /* 0xffffffa400cc7947 */ /* 0x000fea000383ffff */
.L_x_49:
[----:B---3--:R-:W-:-:S07]  /*81d0*/  MOV R0, UR5 ;  /* 0x0000000500007c02 */ /* 0x008fce0008000f00 */
.L_x_132:
[----:B-1----:R1:W2:Y:S02]  /*81e0*/  SYNCS.PHASECHK.TRANS64.TRYWAIT P0, [R0+URZ], R3 ;  /* 0x00000003000075a7 */ /* 0x0022a400080011ff */
[----:B--2---:R-:W-:Y:S05]  /*81f0*/  @!P0 NANOSLEEP.SYNCS 0x989680 ;  /* 0x009896800000895d */ /* 0x004fea0003900000 */
[----:B------:R-:W2:Y:S02]  /*8200*/  @!P0 SYNCS.PHASECHK.TRANS64 P0, [R0+URZ], R3 ;  /* 0x00000003000085a7 */ /* 0x000ea400080010ff */
[----:B--2---:R-:W-:Y:S05]  /*8210*/  @!P0 BRA `(.L_x_132) ;  /* 0xfffffffc00f08947 */ /* 0x004fea000383ffff */
[----:B------:R-:W-:Y:S05]  /*8220*/  BRA `(.L_x_133) ;  /* 0xffffffa400d87947 */ /* 0x000fea000383ffff */
.L_x_50:
[----:B---3--:R-:W-:-:S07]  /*8230*/  MOV R0, UR5 ;  /* 0x0000000500007c02 */ /* 0x008fce0008000f00 */
.L_x_134:
[----:B-1----:R1:W2:Y:S02]  /*8240*/  SYNCS.PHASECHK.TRANS64.TRYWAIT P0, [R0+URZ], R3 ;  /* 0x00000003000075a7 */ /* 0x0022a400080011ff */
[----:B--2---:R-:W-:Y:S05]  /*8250*/  @!P0 NANOSLEEP.SYNCS 0x989680 ;  /* 0x009896800000895d */ /* 0x004fea0003900000 */
[----:B------:R-:W2:Y:S02]  /*8260*/  @!P0 SYNCS.PHASECHK.TRANS64 P0, [R0+URZ], R3 ;  /* 0x00000003000085a7 */ /* 0x000ea400080010ff */
[----:B--2---:R-:W-:Y:S05]  /*8270*/  @!P0 BRA `(.L_x_134) ;  /* 0xfffffffc00f08947 */ /* 0x004fea000383ffff */
[----:B------:R-:W-:Y:S05]  /*8280*/  BRA `(.L_x_135) ;  /* 0xffffffa400e47947 */ /* 0x000fea000383ffff */
.L_x_51:
[----:B---3--:R-:W-:-:S07]  /*8290*/  MOV R0, UR5 ;  /* 0x0000000500007c02 */ /* 0x008fce0008000f00 */
.L_x_136:
[----:B-1----:R1:W2:Y:S02]  /*82a0*/  SYNCS.PHASECHK.TRANS64.TRYWAIT P0, [R0+URZ], R3 ;  /* 0x00000003000075a7 */ /* 0x0022a400080011ff */
[----:B--2---:R-:W-:Y:S05]  /*82b0*/  @!P0 NANOSLEEP.SYNCS 0x989680 ;  /* 0x009896800000895d */ /* 0x004fea0003900000 */
[----:B------:R-:W2:Y:S02]  /*82c0*/  @!P0 SYNCS.PHASECHK.TRANS64 P0, [R0+URZ], R3 ;  /* 0x00000003000085a7 */ /* 0x000ea400080010ff */
[----:B--2---:R-:W-:Y:S05]  /*82d0*/  @!P0 BRA `(.L_x_136) ;  /* 0xfffffffc00f08947 */ /* 0x004fea000383ffff */
[----:B------:R-:W-:Y:S05]  /*82e0*/  BRA `(.L_x_137) ;  /* 0xffffffa400f07947 */ /* 0x000fea000383ffff */
.L_x_54:
[----:B-1----:R1:W2:Y:S02]  /*82f0*/  SYNCS.PHASECHK.TRANS64.TRYWAIT P0, [R0+URZ+0x110], R9 ;  /* 0x00011009000075a7 */ /* 0x0022a400080011ff */
[----:B--2---:R-:W-:Y:S05]  /*8300*/  @!P0 NANOSLEEP.SYNCS 0x989680 ;  /* 0x009896800000895d */ /* 0x004fea0003900000 */
[----:B------:R-:W2:Y:S02]  /*8310*/  @!P0 SYNCS.PHASECHK.TRANS64 P0, [R0+URZ+0x110], R9 ;  /* 0x00011009000085a7 */ /* 0x000ea400080010ff */
[----:B--2---:R-:W-:Y:S05]  /*8320*/  @!P0 BRA `(.L_x_54) ;  /* 0xfffffffc00f08947 */ /* 0x004fea000383ffff */
[----:B------:R-:W-:Y:S05]  /*8330*/  BRA `(.L_x_138) ;  /* 0xffffffa800507947 */ /* 0x000fea000383ffff */
.L_x_55:
[----:B------:R-:W-:-:S07]  /*8340*/  MOV R0, UR5 ;  /* 0x0000000500007c02 */ /* 0x000fce0008000f00 */
.L_x_139:
[----:B-1----:R1:W2:Y:S02]  /*8350*/  SYNCS.PHASECHK.TRANS64.TRYWAIT P0, [R0+URZ+0xc0], R11 ;  /* 0x0000c00b000075a7 */ /* 0x0022a400080011ff */
[----:B--2---:R-:W-:Y:S05]  /*8360*/  @!P0 NANOSLEEP.SYNCS 0x989680 ;  /* 0x009896800000895d */ /* 0x004fea0003900000 */
[----:B------:R-:W2:Y:S02]  /*8370*/  @!P0 SYNCS.PHASECHK.TRANS64 P0, [R0+URZ+0xc0], R11 ;  /* 0x0000c00b000085a7 */ /* 0x000ea400080010ff */
[----:B--2---:R-:W-:Y:S05]  /*8380*/  @!P0 BRA `(.L_x_139) ;  /* 0xfffffffc00f08947 */ /* 0x004fea000383ffff */
[----:B------:R-:W-:Y:S05]  /*8390*/  BRA `(.L_x_140) ;  /* 0xffffffa800607947 */ /* 0x000fea000383ffff */
.L_x_56:
[----:B-1----:R1:W2:Y:S02]  /*83a0*/  SYNCS.PHASECHK.TRANS64.TRYWAIT P1, [R0+URZ+0xb0], R9 ;  /* 0x0000b009000075a7 */ /* 0x0022a400080211ff */
[----:B--2---:R-:W-:Y:S05]  /*83b0*/  @!P1 NANOSLEEP.SYNCS 0x989680 ;  /* 0x009896800000995d */ /* 0x004fea0003900000 */
[----:B------:R-:W2:Y:S02]  /*83c0*/  @!P1 SYNCS.PHASECHK.TRANS64 P1, [R0+URZ+0xb0], R9 ;  /* 0x0000b009000095a7 */ /* 0x000ea400080210ff */
[----:B--2---:R-:W-:Y:S05]  /*83d0*/  @!P1 BRA `(.L_x_56) ;  /* 0xfffffffc00f09947 */ /* 0x004fea000383ffff */
[----:B------:R-:W-:Y:S05]  /*83e0*/  BRA `(.L_x_141) ;  /* 0xffffffa800907947 */ /* 0x000fea000383ffff */
.L_x_59:
[----:B------:R-:W-:-:S07]  /*83f0*/  MOV R0, UR5 ;  /* 0x0000000500007c02 */ /* 0x000fce0008000f00 */
.L_x_142:
[----:B-1----:R1:W2:Y:S02]  /*8400*/  SYNCS.PHASECHK.TRANS64.TRYWAIT P0, [R0+URZ+0xc0], R3 ;  /* 0x0000c003000075a7 */ /* 0x0022a400080011ff */
[----:B--2---:R-:W-:Y:S05]  /*8410*/  @!P0 NANOSLEEP.SYNCS 0x989680 ;  /* 0x009896800000895d */ /* 0x004fea0003900000 */
[----:B------:R-:W2:Y:S02]  /*8420*/  @!P0 SYNCS.PHASECHK.TRANS64 P0, [R0+URZ+0xc0], R3 ;  /* 0x0000c003000085a7 */ /* 0x000ea400080010ff */
[----:B--2---:R-:W-:Y:S05]  /*8430*/  @!P0 BRA `(.L_x_142) ;  /* 0xfffffffc00f08947 */ /* 0x004fea000383ffff */
[----:B------:R-:W-:Y:S05]  /*8440*/  BRA `(.L_x_58) ;  /* 0xffffffa800e47947 */ /* 0x000fea000383ffff */
.L_x_68:
[----:B-1----:R-:W-:-:S04]  /*8450*/  MOV R5, UR4 ;  /* 0x0000000400057c02 */ /* 0x002fc80008000f00 */
[----:B------:R1:W2:Y:S03]  /*8460*/  SYNCS.PHASECHK.TRANS64.TRYWAIT P0, [R5+URZ+0x8], R6 ;  /* 0x00000806050075a7 */ /* 0x0002a600080011ff */
[----:B--2---:R-:W-:Y:S05]  /*8470*/  @!P0 NANOSLEEP.SYNCS 0x989680 ;  /* 0x009896800000895d */ /* 0x004fea0003900000 */
[----:B------:R-:W2:Y:S02]  /*8480*/  @!P0 SYNCS.PHASECHK.TRANS64 P0, [R5+URZ+0x8], R6 ;  /* 0x00000806050085a7 */ /* 0x000ea400080010ff */
[----:B--2---:R-:W-:Y:S05]  /*8490*/  @!P0 BRA `(.L_x_68) ;  /* 0xfffffffc00ec8947 */ /* 0x004fea000383ffff */
[----:B------:R-:W-:Y:S05]  /*84a0*/  BRA `(.L_x_67) ;  /* 0xffffffac00987947 */ /* 0x000fea000383ffff */
.L_x_70:
[----:B------:R-:W-:Y:S01]  /*84b0*/  BSSY B0, `(.L_x_143) ;  /* 0x0000006000007945 */ /* 0x000fe20003800000 */
[----:B------:R-:W-:-:S07]  /*84c0*/  MOV R15, 0xffffffff ;  /* 0xffffffff000f7802 */ /* 0x000fce0000000f00 */
[----:B-1---5:R-:W-:Y:S05]  /*84d0*/  WARPSYNC.COLLECTIVE R15, `(.L_x_144) ;  /* 0x000000000f0c7348 */ /* 0x022fea0003c00000 */
[----:B------:R-:W-:Y:S02]  /*84e0*/  ELECT P6, UR79, PT ;  /* 0x00000000004f782f */ /* 0x000fe400038c0000 */
[----:B------:R-:W-:Y:S01]  /*84f0*/  MOV R14, UR79 ;  /* 0x0000004f000e7c02 */ /* 0x000fe20008000f00 */
[----:B-1---5:R-:W-:Y:S10]  /*8500*/  ENDCOLLECTIVE ;  /* 0x000000000000791b */ /* 0x022ff40003800000 */
.L_x_144:
[----:B------:R-:W-:Y:S05]  /*8510*/  BSYNC B0 ;  /* 0x0000000000007941 */ /* 0x000fea0003800000 */
.L_x_143:
[----:B------:R-:W-:Y:S05]  /*8520*/  BRA `(.L_x_145) ;  /* 0xffffffac00c87947 */ /* 0x000fea000383ffff */
.L_x_72:
[----:B-1----:R-:W-:-:S04]  /*8530*/  MOV R2, UR4 ;  /* 0x0000000400027c02 */ /* 0x002fc80008000f00 */
[----:B------:R1:W2:Y:S03]  /*8540*/  SYNCS.PHASECHK.TRANS64.TRYWAIT P0, [R2+URZ+0x8], R3 ;  /* 0x00000803020075a7 */ /* 0x0002a600080011ff */
[----:B--2---:R-:W-:Y:S05]  /*8550*/  @!P0 NANOSLEEP.SYNCS 0x989680 ;  /* 0x009896800000895d */ /* 0x004fea0003900000 */
[----:B------:R-:W2:Y:S02]  /*8560*/  @!P0 SYNCS.PHASECHK.TRANS64 P0, [R2+URZ+0x8], R3 ;  /* 0x00000803020085a7 */ /* 0x000ea400080010ff */
[----:B--2---:R-:W-:Y:S05]  /*8570*/  @!P0 BRA `(.L_x_72) ;  /* 0xfffffffc00ec8947 */ /* 0x004fea000383ffff */
[----:B------:R-:W-:Y:S05]  /*8580*/  BRA `(.L_x_71) ;  /* 0xffffffac00cc7947 */ /* 0x000fea000383ffff */
.L_x_73:
[----:B-1----:R1:W2:Y:S02]  /*8590*/  SYNCS.PHASECHK.TRANS64.TRYWAIT P0, [R0+URZ+0xb0], R5 ;  /* 0x0000b005000075a7 */ /* 0x0022a400080011ff */
[----:B--2---:R-:W-:Y:S05]  /*85a0*/  @!P0 NANOSLEEP.SYNCS 0x989680 ;  /* 0x009896800000895d */ /* 0x004fea0003900000 */
[----:B------:R-:W2:Y:S02]  /*85b0*/  @!P0 SYNCS.PHASECHK.TRANS64 P0, [R0+URZ+0xb0], R5 ;  /* 0x0000b005000085a7 */ /* 0x000ea400080010ff */
[----:B--2---:R-:W-:Y:S05]  /*85c0*/  @!P0 BRA `(.L_x_73) ;  /* 0xfffffffc00f08947 */ /* 0x004fea000383ffff */
[----:B------:R-:W-:Y:S05]  /*85d0*/  BRA `(.L_x_146) ;  /* 0xffffffb000b87947 */ /* 0x000fea000383ffff */
.L_x_75:
[----:B------:R-:W-:-:S07]  /*85e0*/  MOV R0, UR19 ;  /* 0x0000001300007c02 */ /* 0x000fce0008000f00 */
.L_x_147:
[----:B-1----:R1:W2:Y:S02]  /*85f0*/  SYNCS.PHASECHK.TRANS64.TRYWAIT P0, [R0+URZ+0xf0], R5 ;  /* 0x0000f005000075a7 */ /* 0x0022a400080011ff */
[----:B--2---:R-:W-:Y:S05]  /*8600*/  @!P0 NANOSLEEP.SYNCS 0x989680 ;  /* 0x009896800000895d */ /* 0x004fea0003900000 */
[----:B------:R-:W2:Y:S02]  /*8610*/  @!P0 SYNCS.PHASECHK.TRANS64 P0, [R0+URZ+0xf0], R5 ;  /* 0x0000f005000085a7 */ /* 0x000ea400080010ff */
[----:B--2---:R-:W-:Y:S05]  /*8620*/  @!P0 BRA `(.L_x_147) ;  /* 0xfffffffc00f08947 */ /* 0x004fea000383ffff */
[----:B------:R-:W-:Y:S05]  /*8630*/  BRA `(.L_x_148) ;  /* 0xffffffb400047947 */ /* 0x000fea000383ffff */
.L_x_78:
[----:B------:R-:W-:Y:S07]  /*8640*/  MOV R0, UR7 ;  /* 0x0000000700007c02 */ /* 0x000fee0008000f00 */
.L_x_149:
[----:B-1----:R1:W2:Y:S02]  /*8650*/  SYNCS.PHASECHK.TRANS64.TRYWAIT P0, [R0+URZ], R5 ;  /* 0x00000005000075a7 */ /* 0x0022a400080011ff */
[----:B--2---:R-:W-:Y:S05]  /*8660*/  @!P0 NANOSLEEP.SYNCS 0x989680 ;  /* 0x009896800000895d */ /* 0x004fea0003900000 */
[----:B------:R-:W2:Y:S02]  /*8670*/  @!P0 SYNCS.PHASECHK.TRANS64 P0, [R0+URZ], R5 ;  /* 0x00000005000085a7 */ /* 0x000ea400080010ff */
[----:B--2---:R-:W-:Y:S05]  /*8680*/  @!P0 BRA `(.L_x_149) ;  /* 0xfffffffc00f08947 */ /* 0x004fea000383ffff */
[----:B------:R-:W-:Y:S05]  /*8690*/  BRA `(.L_x_77) ;  /* 0xffffffb400187947 */ /* 0x000fea000383ffff */
.L_x_82:
[----:B-1----:R-:W-:-:S07]  /*86a0*/  MOV R0, UR6 ;  /* 0x0000000600007c02 */ /* 0x002fce0008000f00 */
.L_x_150:
[----:B-1----:R1:W2:Y:S02]  /*86b0*/  SYNCS.PHASECHK.TRANS64.TRYWAIT P0, [R0+URZ], R3 ;  /* 0x00000003000075a7 */ /* 0x0022a400080011ff */
[----:B--2---:R-:W-:Y:S05]  /*86c0*/  @!P0 NANOSLEEP.SYNCS 0x989680 ;  /* 0x009896800000895d */ /* 0x004fea0003900000 */
[----:B------:R-:W2:Y:S02]  /*86d0*/  @!P0 SYNCS.PHASECHK.TRANS64 P0, [R0+URZ], R3 ;  /* 0x00000003000085a7 */ /* 0x000ea400080010ff */
[----:B--2---:R-:W-:Y:S05]  /*86e0*/  @!P0 BRA `(.L_x_150) ;  /* 0xfffffffc00f08947 */ /* 0x004fea000383ffff */
[----:B------:R-:W-:Y:S05]  /*86f0*/  BRA `(.L_x_151) ;  /* 0xffffffb8000c7947 */ /* 0x000fea000383ffff */
.L_x_83:
[----:B------:R-:W-:-:S07]  /*8700*/  MOV R0, UR6 ;  /* 0x0000000600007c02 */ /* 0x000fce0008000f00 */
.L_x_152:
[----:B-1----:R1:W2:Y:S02]  /*8710*/  SYNCS.PHASECHK.TRANS64.TRYWAIT P0, [R0+URZ], R3 ;  /* 0x00000003000075a7 */ /* 0x0022a400080011ff */
[----:B--2---:R-:W-:Y:S05]  /*8720*/  @!P0 NANOSLEEP.SYNCS 0x989680 ;  /* 0x009896800000895d */ /* 0x004fea0003900000 */
[----:B------:R-:W2:Y:S02]  /*8730*/  @!P0 SYNCS.PHASECHK.TRANS64 P0, [R0+URZ], R3 ;  /* 0x00000003000085a7 */ /* 0x000ea400080010ff */
[----:B--2---:R-:W-:Y:S05]  /*8740*/  @!P0 BRA `(.L_x_152) ;  /* 0xfffffffc00f08947 */ /* 0x004fea000383ffff */
[----:B------:R-:W-:Y:S05]  /*8750*/  BRA `(.L_x_153) ;  /* 0xffffffb800187947 */ /* 0x000fea000383ffff */
.L_x_84:
[----:B------:R-:W-:-:S07]  /*8760*/  MOV R0, UR6 ;  /* 0x0000000600007c02 */ /* 0x000fce0008000f00 */
.L_x_154:
[----:B-1----:R1:W2:Y:S02]  /*8770*/  SYNCS.PHASECHK.TRANS64.TRYWAIT P0, [R0+URZ], R3 ;  /* 0x00000003000075a7 */ /* 0x0022a400080011ff */
[----:B--2---:R-:W-:Y:S05]  /*8780*/  @!P0 NANOSLEEP.SYNCS 0x989680 ;  /* 0x009896800000895d */ /* 0x004fea0003900000 */
[----:B------:R-:W2:Y:S02]  /*8790*/  @!P0 SYNCS.PHASECHK.TRANS64 P0, [R0+URZ], R3 ;  /* 0x00000003000085a7 */ /* 0x000ea400080010ff */
[----:B--2---:R-:W-:Y:S05]  /*87a0*/  @!P0 BRA `(.L_x_154) ;  /* 0xfffffffc00f08947 */ /* 0x004fea000383ffff */
[----:B------:R-:W-:Y:S05]  /*87b0*/  BRA `(.L_x_155) ;  /* 0xffffffb800247947 */ /* 0x000fea000383ffff */
.L_x_87:
[----:B------:R-:W-:-:S07]  /*87c0*/  MOV R0, UR11 ;  /* 0x0000000b00007c02 */ /* 0x000fce0008000f00 */
.L_x_156:
[----:B-1----:R1:W2:Y:S02]  /*87d0*/  SYNCS.PHASECHK.TRANS64.TRYWAIT P1, [R0+URZ+0x130], R3 ;  /* 0x00013003000075a7 */ /* 0x0022a400080211ff */
[----:B--2---:R-:W-:Y:S05]  /*87e0*/  @!P1 NANOSLEEP.SYNCS 0x989680 ;  /* 0x009896800000995d */ /* 0x004fea0003900000 */
[----:B------:R-:W2:Y:S02]  /*87f0*/  @!P1 SYNCS.PHASECHK.TRANS64 P1, [R0+URZ+0x130], R3 ;  /* 0x00013003000095a7 */ /* 0x000ea400080210ff */
[----:B--2---:R-:W-:Y:S05]  /*8800*/  @!P1 BRA `(.L_x_156) ;  /* 0xfffffffc00f09947 */ /* 0x004fea000383ffff */
[----:B------:R-:W-:Y:S05]  /*8810*/  BRA `(.L_x_157) ;  /* 0xffffffb800707947 */ /* 0x000fea000383ffff */
.L_x_92:
[----:B--2---:R2:W4:Y:S02]  /*8820*/  SYNCS.PHASECHK.TRANS64.TRYWAIT P0, [R0+URZ+0xb0], R3 ;  /* 0x0000b003000075a7 */ /* 0x00452400080011ff */
[----:B----4-:R-:W-:Y:S05]  /*8830*/  @!P0 NANOSLEEP.SYNCS 0x989680 ;  /* 0x009896800000895d */ /* 0x010fea0003900000 */
[----:B------:R-:W4:Y:S02]  /*8840*/  @!P0 SYNCS.PHASECHK.TRANS64 P0, [R0+URZ+0xb0], R3 ;  /* 0x0000b003000085a7 */ /* 0x000f2400080010ff */
[----:B----4-:R-:W-:Y:S05]  /*8850*/  @!P0 BRA `(.L_x_92) ;  /* 0xfffffffc00f08947 */ /* 0x010fea000383ffff */
[----:B------:R-:W-:Y:S05]  /*8860*/  BRA `(.L_x_158) ;  /* 0xffffffbc00747947 */ /* 0x000fea000383ffff */
.L_x_95:
[----:B------:R-:W-:Y:S07]  /*8870*/  MOV R0, UR7 ;  /* 0x0000000700007c02 */ /* 0x000fee0008000f00 */
.L_x_159:
[----:B--2---:R2:W4:Y:S02]  /*8880*/  SYNCS.PHASECHK.TRANS64.TRYWAIT P0, [R0+URZ+0xa8], R3 ;  /* 0x0000a803000075a7 */ /* 0x00452400080011ff */
[----:B----4-:R-:W-:Y:S05]  /*8890*/  @!P0 NANOSLEEP.SYNCS 0x989680 ;  /* 0x009896800000895d */ /* 0x010fea0003900000 */
[----:B------:R-:W4:Y:S02]  /*88a0*/  @!P0 SYNCS.PHASECHK.TRANS64 P0, [R0+URZ+0xa8], R3 ;  /* 0x0000a803000085a7 */ /* 0x000f2400080010ff */
[----:B----4-:R-:W-:Y:S05]  /*88b0*/  @!P0 BRA `(.L_x_159) ;  /* 0xfffffffc00f08947 */ /* 0x010fea000383ffff */
[----:B------:R-:W-:Y:S05]  /*88c0*/  BRA `(.L_x_94) ;  /* 0xffffffc000607947 */ /* 0x000fea000383ffff */
.L_x_98:
[----:B------:R-:W-:Y:S07]  /*88d0*/  MOV R3, UR7 ;  /* 0x0000000700037c02 */ /* 0x000fee0008000f00 */
.L_x_160:
[----:B-1----:R1:W2:Y:S02]  /*88e0*/  SYNCS.PHASECHK.TRANS64.TRYWAIT P2, [R3+URZ+0x98], R26 ;  /* 0x0000981a030075a7 */ /* 0x0022a400080411ff */
[----:B--2---:R-:W-:Y:S05]  /*88f0*/  @!P2 NANOSLEEP.SYNCS 0x989680 ;  /* 0x009896800000a95d */ /* 0x004fea0003900000 */
[----:B------:R-:W2:Y:S02]  /*8900*/  @!P2 SYNCS.PHASECHK.TRANS64 P2, [R3+URZ+0x98], R26 ;  /* 0x0000981a0300a5a7 */ /* 0x000ea400080410ff */
[----:B--2---:R-:W-:Y:S05]  /*8910*/  @!P2 BRA `(.L_x_160) ;  /* 0xfffffffc00f0a947 */ /* 0x004fea000383ffff */
[----:B------:R-:W-:Y:S05]  /*8920*/  BRA `(.L_x_161) ;  /* 0xffffffc000f47947 */ /* 0x000fea000383ffff */
.L_x_101:
[----:B---3--:R3:W4:Y:S02]  /*8930*/  SYNCS.PHASECHK.TRANS64.TRYWAIT P0, [R0+URZ+0xb0], R3 ;  /* 0x0000b003000075a7 */ /* 0x00872400080011ff */
[----:B----4-:R-:W-:Y:S05]  /*8940*/  @!P0 NANOSLEEP.SYNCS 0x989680 ;  /* 0x009896800000895d */ /* 0x010fea0003900000 */
[----:B------:R-:W4:Y:S02]  /*8950*/  @!P0 SYNCS.PHASECHK.TRANS64 P0, [R0+URZ+0xb0], R3 ;  /* 0x0000b003000085a7 */ /* 0x000f2400080010ff */
[----:B----4-:R-:W-:Y:S05]  /*8960*/  @!P0 BRA `(.L_x_101) ;  /* 0xfffffffc00f08947 */ /* 0x010fea000383ffff */
[----:B------:R-:W-:Y:S05]  /*8970*/  BRA `(.L_x_162) ;  /* 0xffffffc8007c7947 */ /* 0x000fea000383ffff */
.L_x_107:
[----:B------:R-:W-:Y:S07]  /*8980*/  MOV R0, UR39 ;  /* 0x0000002700007c02 */ /* 0x000fee0008000f00 */
.L_x_163:
[----:B-1----:R1:W3:Y:S02]  /*8990*/  SYNCS.PHASECHK.TRANS64.TRYWAIT P0, [R0+URZ+0x90], R3 ;  /* 0x00009003000075a7 */ /* 0x0022e400080011ff */
[----:B---3--:R-:W-:Y:S05]  /*89a0*/  @!P0 NANOSLEEP.SYNCS 0x989680 ;  /* 0x009896800000895d */ /* 0x008fea0003900000 */
[----:B------:R-:W3:Y:S02]  /*89b0*/  @!P0 SYNCS.PHASECHK.TRANS64 P0, [R0+URZ+0x90], R3 ;  /* 0x00009003000085a7 */ /* 0x000ee400080010ff */
[----:B---3--:R-:W-:Y:S05]  /*89c0*/  @!P0 BRA `(.L_x_163) ;  /* 0xfffffffc00f08947 */ /* 0x008fea000383ffff */
[----:B------:R-:W-:Y:S05]  /*89d0*/  BRA `(.L_x_106) ;  /* 0xffffffd000b47947 */ /* 0x000fea000383ffff */
.L_x_109:
[----:B-1----:R1:W2:Y:S02]  /*89e0*/  SYNCS.PHASECHK.TRANS64.TRYWAIT P1, [R188+URZ+0xd0], R9 ;  /* 0x0000d009bc0075a7 */ /* 0x0022a400080211ff */
[----:B--2---:R-:W-:Y:S05]  /*89f0*/  @!P1 NANOSLEEP.SYNCS 0x989680 ;  /* 0x009896800000995d */ /* 0x004fea0003900000 */
[----:B------:R-:W2:Y:S02]  /*8a00*/  @!P1 SYNCS.PHASECHK.TRANS64 P1, [R188+URZ+0xd0], R9 ;  /* 0x0000d009bc0095a7 */ /* 0x000ea400080210ff */
[----:B--2---:R-:W-:Y:S05]  /*8a10*/  @!P1 BRA `(.L_x_109) ;  /* 0xfffffffc00f09947 */ /* 0x004fea000383ffff */
[----:B------:R-:W-:Y:S05]  /*8a20*/  BRA `(.L_x_108) ;  /* 0xffffffd4004c7947 */ /* 0x000fea000383ffff */
        .weak           $__internal_0_$__cuda_sm10x_tcgen05_guardrail_trap_col_being_dealloced_not_returned_by_alloc
        .type           $__internal_0_$__cuda_sm10x_tcgen05_guardrail_trap_col_being_dealloced_not_returned_by_alloc,@function
        .size           $__internal_0_$__cuda_sm10x_tcgen05_guardrail_trap_col_being_dealloced_not_returned_by_alloc,($__internal_1_$__cuda_sm10x_tcgen05_guardrail_trap_phase_invalid_during_alloc - $__internal_0_$__cuda_sm10x_tcgen05_guardrail_trap_col_being_dealloced_not_returned_by_alloc)
$__internal_0_$__cuda_sm10x_tcgen05_guardrail_trap_col_being_dealloced_not_returned_by_alloc:
[----:B------:R-:W-:Y:S05]  /*8a30*/  BPT.TRAP 0x1 ;  /* 0x000000040000795c */ /* 0x000fea0000300000 */
[----:B------:R-:W-:-:S04]  /*8a40*/  HFMA2 R3, -RZ, RZ, 0, 0 ;  /* 0x00000000ff037431 */ /* 0x000fc800000001ff */
[----:B------:R-:W-:Y:S05]  /*8a50*/  RET.REL.NODEC R2 `(_ZN7cutlass13device_kernelINS_4gemm6kernel13GemmUniversalIN4cute5tupleIJiiiiEEENS1_10collective13CollectiveMmaINS1_35MainloopSm100TmaUmmaWarpSpecializedILi9ELi2ELi4ENS5_IJNS4_1CILi2EEENSA_ILi1EEESC_EEEEENS5_IJNSA_ILi256EEENSA_ILi80EEENSA_ILi128EEEEEENS_12float_e4m3_tENS5_IJlSC_lEEESJ_SK_NS4_8TiledMMAINS4_8MMA_AtomIJNS4_10MMA_TraitsINS4_25SM100_MMA_F8F6F4_2x1SM_SSEJSJ_SJ_fSF_SG_NS4_17integral_constantINS4_4UMMA5MajorELSR_0EEESS_NSP_INSQ_7ScaleInELST_0EEESU_EEEEEENS4_6LayoutINS5_IJSC_SC_SC_EEENS5_IJNSA_ILi0EEESZ_SZ_EEEEENS5_IJNS4_10UnderscoreES12_S12_EEEEENS4_18SM100_TMA_2SM_LOADENS4_14ComposedLayoutINS4_7SwizzleILi3ELi4ELi3EEENS4_18smem_ptr_flag_bitsILi8EEENSX_INS5_IJNSA_ILi8EEESH_EEENS5_IJSH_SC_EEEEEEEvNS4_8identityES15_S1F_vS1G_EENS_8epilogue10collective18CollectiveEpilogueINS1I_23Sm100TmaWarpSpecializedILi1ELi1ELi80ELb0ELb0EEEJNS5_IJSH_SG_SH_EEENS5_IJNSX_ISH_SC_EENSX_ISG_SC_EEEEESJ_SK_SJ_SK_NS1I_6fusion15FusionCallbacksIS1M_NS1R_17LinearCombinationISJ_fSJ_fLNS_15FloatRoundStyleE2EEES1N_S1Q_JEEENS4_5SM1004TMEM4LOAD26SM100_TMEM_LOAD_32dp32b16xENS4_13SM90_TMA_LOADENS16_INS17_ILi0ELi4ELi3EEES1A_NSX_INS5_IJS1B_NSA_ILi16EEEEEENS5_IJS23_SC_EEEEEEENS4_39AutoVectorizingCopyWithAssumedAlignmentILi128EEENS4_14SM90_TMA_STOREES27_S29_S29_EEEvvEEEEvNT_6ParamsE) ;  /* 0xffffff7402687950 */ /* 0x000fea0003c3ffff */
        .weak           $__internal_1_$__cuda_sm10x_tcgen05_guardrail_trap_phase_invalid_during_alloc
        .type           $__internal_1_$__cuda_sm10x_tcgen05_guardrail_trap_phase_invalid_during_alloc,@function
        .size           $__internal_1_$__cuda_sm10x_tcgen05_guardrail_trap_phase_invalid_during_alloc,($__internal_2_$__cuda_sm10x_tcgen05_guardrail_trap_unallocated_columns_being_dealloced - $__internal_1_$__cuda_sm10x_tcgen05_guardrail_trap_phase_invalid_during_alloc)
$__internal_1_$__cuda_sm10x_tcgen05_guardrail_trap_phase_invalid_during_alloc:
[----:B------:R-:W-:Y:S05]  /*8a60*/  BPT.TRAP 0x1 ;  /* 0x000000040000795c */ /* 0x000fea0000300000 */
[----:B------:R-:W-:-:S04]  /*8a70*/  MOV R3, 0x0 ;  /* 0x0000000000037802 */ /* 0x000fc80000000f00 */
[----:B------:R-:W-:Y:S05]  /*8a80*/  RET.REL.NODEC R2 `(_ZN7cutlass13device_kernelINS_4gemm6kernel13GemmUniversalIN4cute5tupleIJiiiiEEENS1_10collective13CollectiveMmaINS1_35MainloopSm100TmaUmmaWarpSpecializedILi9ELi2ELi4ENS5_IJNS4_1CILi2EEENSA_ILi1EEESC_EEEEENS5_IJNSA_ILi256EEENSA_ILi80EEENSA_ILi128EEEEEENS_12float_e4m3_tENS5_IJlSC_lEEESJ_SK_NS4_8TiledMMAINS4_8MMA_AtomIJNS4_10MMA_TraitsINS4_25SM100_MMA_F8F6F4_2x1SM_SSEJSJ_SJ_fSF_SG_NS4_17integral_constantINS4_4UMMA5MajorELSR_0EEESS_NSP_INSQ_7ScaleInELST_0EEESU_EEEEEENS4_6LayoutINS5_IJSC_SC_SC_EEENS5_IJNSA_ILi0EEESZ_SZ_EEEEENS5_IJNS4_10UnderscoreES12_S12_EEEEENS4_18SM100_TMA_2SM_LOADENS4_14ComposedLayoutINS4_7SwizzleILi3ELi4ELi3EEENS4_18smem_ptr_flag_bitsILi8EEENSX_INS5_IJNSA_ILi8EEESH_EEENS5_IJSH_SC_EEEEEEEvNS4_8identityES15_S1F_vS1G_EENS_8epilogue10collective18CollectiveEpilogueINS1I_23Sm100TmaWarpSpecializedILi1ELi1ELi80ELb0ELb0EEEJNS5_IJSH_SG_SH_EEENS5_IJNSX_ISH_SC_EENSX_ISG_SC_EEEEESJ_SK_SJ_SK_NS1I_6fusion15FusionCallbacksIS1M_NS1R_17LinearCombinationISJ_fSJ_fLNS_15FloatRoundStyleE2EEES1N_S1Q_JEEENS4_5SM1004TMEM4LOAD26SM100_TMEM_LOAD_32dp32b16xENS4_13SM90_TMA_LOADENS16_INS17_ILi0ELi4ELi3EEES1A_NSX_INS5_IJS1B_NSA_ILi16EEEEEENS5_IJS23_SC_EEEEEEENS4_39AutoVectorizingCopyWithAssumedAlignmentILi128EEENS4_14SM90_TMA_STOREES27_S29_S29_EEEvvEEEEvNT_6ParamsE) ;  /* 0xffffff74025c7950 */ /* 0x000fea0003c3ffff */
        .weak           $__internal_2_$__cuda_sm10x_tcgen05_guardrail_trap_unallocated_columns_being_dealloced
        .type           $__internal_2_$__cuda_sm10x_tcgen05_guardrail_trap_unallocated_columns_being_dealloced,@function
        .size           $__internal_2_$__cuda_sm10x_tcgen05_guardrail_trap_unallocated_columns_being_dealloced,(.L_x_165 - $__internal_2_$__cuda_sm10x_tcgen05_guardrail_trap_unallocated_columns_being_dealloced)
$__internal_2_$__cuda_sm10x_tcgen05_guardrail_trap_unallocated_columns_being_dealloced:
[----:B------:R-:W-:Y:S05]  /*8a90*/  BPT.TRAP 0x1 ;  /* 0x000000040000795c */ /* 0x000fea0000300000 */
[----:B------:R-:W-:-:S04]  /*8aa0*/  HFMA2 R3, -RZ, RZ, 0, 0 ;  /* 0x00000000ff037431 */ /* 0x000fc800000001ff */
[----:B------:R-:W-:Y:S05]  /*8ab0*/  RET.REL.NODEC R2 `(_ZN7cutlass13device_kernelINS_4gemm6kernel13GemmUniversalIN4cute5tupleIJiiiiEEENS1_10collective13CollectiveMmaINS1_35MainloopSm100TmaUmmaWarpSpecializedILi9ELi2ELi4ENS5_IJNS4_1CILi2EEENSA_ILi1EEESC_EEEEENS5_IJNSA_ILi256EEENSA_ILi80EEENSA_ILi128EEEEEENS_12float_e4m3_tENS5_IJlSC_lEEESJ_SK_NS4_8TiledMMAINS4_8MMA_AtomIJNS4_10MMA_TraitsINS4_25SM100_MMA_F8F6F4_2x1SM_SSEJSJ_SJ_fSF_SG_NS4_17integral_constantINS4_4UMMA5MajorELSR_0EEESS_NSP_INSQ_7ScaleInELST_0EEESU_EEEEEENS4_6LayoutINS5_IJSC_SC_SC_EEENS5_IJNSA_ILi0EEESZ_SZ_EEEEENS5_IJNS4_10UnderscoreES12_S12_EEEEENS4_18SM100_TMA_2SM_LOADENS4_14ComposedLayoutINS4_7SwizzleILi3ELi4ELi3EEENS4_18smem_ptr_flag_bitsILi8EEENSX_INS5_IJNSA_ILi8EEESH_EEENS5_IJSH_SC_EEEEEEEvNS4_8identityES15_S1F_vS1G_EENS_8epilogue10collective18CollectiveEpilogueINS1I_23Sm100TmaWarpSpecializedILi1ELi1ELi80ELb0ELb0EEEJNS5_IJSH_SG_SH_EEENS5_IJNSX_ISH_SC_EENSX_ISG_SC_EEEEESJ_SK_SJ_SK_NS1I_6fusion15FusionCallbacksIS1M_NS1R_17LinearCombinationISJ_fSJ_fLNS_15FloatRoundStyleE2EEES1N_S1Q_JEEENS4_5SM1004TMEM4LOAD26SM100_TMEM_LOAD_32dp32b16xENS4_13SM90_TMA_LOADENS16_INS17_ILi0ELi4ELi3EEES1A_NSX_INS5_IJS1B_NSA_ILi16EEEEEENS5_IJS23_SC_EEEEEEENS4_39AutoVectorizingCopyWithAssumedAlignmentILi128EEENS4_14SM90_TMA_STOREES27_S29_S29_EEEvvEEEEvNT_6ParamsE) ;  /* 0xffffff7402507950 */ /* 0x000fea0003c3ffff */
.L_x_164:
[----:B------:R-:W-:-:S00]  /*8ac0*/  BRA `(.L_x_164) ;  /* 0xfffffffc00fc7947 */ /* 0x000fc0000383ffff */
[----:B------:R-:W-:-:S00]  /*8ad0*/  NOP ;  /* 0x0000000000007918 */ /* 0x000fc00000000000 */
        /* <DEDUP_REMOVED lines=10> */
.L_x_165:


//--------------------- .nv.global.init           --------------------------
	.section	.nv.global.init,"aw",@progbits
.nv.global.init:
	.type		$str$26,@object
	.size		$str$26,($str$25 - $str$26)
$str$26:
        /*0000*/ 	.byte	0x2f, 0x74, 0x6d, 0x70, 0x2f, 0x63, 0x75, 0x74, 0x6c, 0x61, 0x73, 0x73, 0x5f, 0x73, 0x77, 0x65
        /*0010*/ 	.byte	0x65, 0x70, 0x5f, 0x73, 0x72, 0x63, 0x2f, 0x69, 0x6e, 0x63, 0x6c, 0x75, 0x64, 0x65, 0x2f, 0x63
        /*0020*/ 	.byte	0x75, 0x74, 0x65, 0x2f, 0x61, 0x74, 0x6f, 0x6d, 0x2f, 0x63, 0x6f, 0x70, 0x79, 0x5f, 0x74, 0x72
        /*0030*/ 	.byte	0x61, 0x69, 0x74, 0x73, 0x5f, 0x73, 0x6d, 0x31, 0x30, 0x30, 0x2e, 0x68, 0x70, 0x70, 0x00
	.type		$str$25,@object
	.size		$str$25,(__unnamed_1 - $str$25)
$str$25:
        /*003f*/ 	.byte	0x28, 0x28, 0x75, 0x69, 0x6e, 0x74, 0x33, 0x32, 0x5f, 0x74, 0x28, 0x74, 0x68, 0x72, 0x65, 0x61
        /*004f*/ 	.byte	0x64, 0x49, 0x64, 0x78, 0x2e, 0x78, 0x29, 0x20, 0x2f, 0x20, 0x33, 0x32, 0x29, 0x20, 0x25, 0x20
        /*005f*/ 	.byte	0x34, 0x29, 0x20, 0x3d, 0x3d, 0x20, 0x28, 0x28, 0x28, 0x74, 0x6d, 0x65, 0x6d, 0x5f, 0x61, 0x64
        /*006f*/ 	.byte	0x64, 0x72, 0x20, 0x3e, 0x3e, 0x20, 0x31, 0x36, 0x29, 0x20, 0x2f, 0x20, 0x33, 0x32, 0x29, 0x20
        /*007f*/ 	.byte	0x25, 0x20, 0x34, 0x29, 0x00
	.type		__unnamed_1,@object
	.size		__unnamed_1,(.L_1 - __unnamed_1)
__unnamed_1:
        /*0084*/ 	.byte	0x63, 0x6f, 0x6e, 0x73, 0x74, 0x65, 0x78, 0x70, 0x72, 0x20, 0x76, 0x6f, 0x69, 0x64, 0x20, 0x63
        /* <DEDUP_REMOVED lines=36> */
        /*02d4*/ 	.byte	0x3a, 0x43, 0x3c, 0x30, 0x3e, 0x3e, 0x3e, 0x3e, 0x5d, 0x00
.L_1:


//--------------------- .nv.shared._ZN7cutlass13device_kernelINS_4gemm6kernel13GemmUniversalIN4cute5tupleIJiiiiEEENS1_10collective13CollectiveMmaINS1_35MainloopSm100TmaUmmaWarpSpecializedILi9ELi2ELi4ENS5_IJNS4_1CILi2EEENSA_ILi1EEESC_EEEEENS5_IJNSA_ILi256EEENSA_ILi80EEENSA_ILi128EEEEEENS_12float_e4m3_tENS5_IJlSC_lEEESJ_SK_NS4_8TiledMMAINS4_8MMA_AtomIJNS4_10MMA_TraitsINS4_25SM100_MMA_F8F6F4_2x1SM_SSEJSJ_SJ_fSF_SG_NS4_17integral_constantINS4_4UMMA5MajorELSR_0EEESS_NSP_INSQ_7ScaleInELST_0EEESU_EEEEEENS4_6LayoutINS5_IJSC_SC_SC_EEENS5_IJNSA_ILi0EEESZ_SZ_EEEEENS5_IJNS4_10UnderscoreES12_S12_EEEEENS4_18SM100_TMA_2SM_LOADENS4_14ComposedLayoutINS4_7SwizzleILi3ELi4ELi3EEENS4_18smem_ptr_flag_bitsILi8EEENSX_INS5_IJNSA_ILi8EEESH_EEENS5_IJSH_SC_EEEEEEEvNS4_8identityES15_S1F_vS1G_EENS_8epilogue10collective18CollectiveEpilogueINS1I_23Sm100TmaWarpSpecializedILi1ELi1ELi80ELb0ELb0EEEJNS5_IJSH_SG_SH_EEENS5_IJNSX_ISH_SC_EENSX_ISG_SC_EEEEESJ_SK_SJ_SK_NS1I_6fusion15FusionCallbacksIS1M_NS1R_17LinearCombinationISJ_fSJ_fLNS_15FloatRoundStyleE2EEES1N_S1Q_JEEENS4_5SM1004TMEM4LOAD26SM100_TMEM_LOAD_32dp32b16xENS4_13SM90_TMA_LOADENS16_INS17_ILi0ELi4ELi3EEES1A_NSX_INS5_IJS1B_NSA_ILi16EEEEEENS5_IJS23_SC_EEEEEEENS4_39AutoVectorizingCopyWithAssumedAlignmentILi128EEENS4_14SM90_TMA_STOREES27_S29_S29_EEEvvEEEEvNT_6ParamsE --------------------------
	.section	.nv.shared._ZN7cutlass13device_kernelINS_4gemm6kernel13GemmUniversalIN4cute5tupleIJiiiiEEENS1_10collective13CollectiveMmaINS1_35MainloopSm100TmaUmmaWarpSpecializedILi9ELi2ELi4ENS5_IJNS4_1CILi2EEENSA_ILi1EEESC_EEEEENS5_IJNSA_ILi256EEENSA_ILi80EEENSA_ILi128EEEEEENS_12float_e4m3_tENS5_IJlSC_lEEESJ_SK_NS4_8TiledMMAINS4_8MMA_AtomIJNS4_10MMA_TraitsINS4_25SM100_MMA_F8F6F4_2x1SM_SSEJSJ_SJ_fSF_SG_NS4_17integral_constantINS4_4UMMA5MajorELSR_0EEESS_NSP_INSQ_7ScaleInELST_0EEESU_EEEEEENS4_6LayoutINS5_IJSC_SC_SC_EEENS5_IJNSA_ILi0EEESZ_SZ_EEEEENS5_IJNS4_10UnderscoreES12_S12_EEEEENS4_18SM100_TMA_2SM_LOADENS4_14ComposedLayoutINS4_7SwizzleILi3ELi4ELi3EEENS4_18smem_ptr_flag_bitsILi8EEENSX_INS5_IJNSA_ILi8EEESH_EEENS5_IJSH_SC_EEEEEEEvNS4_8identityES15_S1F_vS1G_EENS_8epilogue10collective18CollectiveEpilogueINS1I_23Sm100TmaWarpSpecializedILi1ELi1ELi80ELb0ELb0EEEJNS5_IJSH_SG_SH_EEENS5_IJNSX_ISH_SC_EENSX_ISG_SC_EEEEESJ_SK_SJ_SK_NS1I_6fusion15FusionCallbacksIS1M_NS1R_17LinearCombinationISJ_fSJ_fLNS_15FloatRoundStyleE2EEES1N_S1Q_JEEENS4_5SM1004TMEM4LOAD26SM100_TMEM_LOAD_32dp32b16xENS4_13SM90_TMA_LOADENS16_INS17_ILi0ELi4ELi3EEES1A_NSX_INS5_IJS1B_NSA_ILi16EEEEEENS5_IJS23_SC_EEEEEEENS4_39AutoVectorizingCopyWithAssumedAlignmentILi128EEENS4_14SM90_TMA_STOREES27_S29_S29_EEEvvEEEEvNT_6ParamsE,"aw",@nobits
	.sectionflags	@""
	.align	16
	.zero		1024


//--------------------- .nv.shared.reserved.0     --------------------------
	.section	.nv.shared.reserved.0,"aw",@nobits
	.weak		__nv_reservedSMEM_offset_0_alias
	.size		__nv_reservedSMEM_offset_0_alias, 0, 64
	.other		__nv_reservedSMEM_offset_0_alias,@"STO_CUDA_RESERVED_SHARED STV_DEFAULT"
__nv_reservedSMEM_offset_0_alias:
	.zero		0
.nv.shared.reserved.0:
	.zero		64
	.weak		__nv_reservedSMEM_tcgen05_partition
	.type		__nv_reservedSMEM_tcgen05_partition,@object
	.size		__nv_reservedSMEM_tcgen05_partition,(.L_0 - __nv_reservedSMEM_tcgen05_partition)
__nv_reservedSMEM_tcgen05_partition:
	.zero		32
.L_0:


//--------------------- .nv.global                --------------------------
	.section	.nv.global,"aw",@nobits
.nv.global:
	.type		_ZN40_INTERNAL_16d13b11_4_k_cu_0970ea93_204684cute1_E,@object
	.size		_ZN40_INTERNAL_16d13b11_4_k_cu_0970ea93_204684cute1_E,(_ZN40_INTERNAL_16d13b11_4_k_cu_0970ea93_204684cuda3std3__45__cpo6cbeginE - _ZN40_INTERNAL_16d13b11_4_k_cu_0970ea93_204684cute1_E)
_ZN40_INTERNAL_16d13b11_4_k_cu_0970ea93_204684cute1_E:
	.zero		1
	.type		_ZN40_INTERNAL_16d13b11_4_k_cu_0970ea93_204684cuda3std3__45__cpo6cbeginE,@object
	.size		_ZN40_INTERNAL_16d13b11_4_k_cu_0970ea93_204684cuda3std3__45__cpo6cbeginE,(_ZN40_INTERNAL_16d13b11_4_k_cu_0970ea93_204684cuda3std3__48in_placeE - _ZN40_INTERNAL_16d13b11_4_k_cu_0970ea93_204684cuda3std3__45__cpo6cbeginE)
_ZN40_INTERNAL_16d13b11_4_k_cu_0970ea93_204684cuda3std3__45__cpo6cbeginE:
	.zero		1
	.type		_ZN40_INTERNAL_16d13b11_4_k_cu_0970ea93_204684cuda3std3__48in_placeE,@object
	.size		_ZN40_INTERNAL_16d13b11_4_k_cu_0970ea93_204684cuda3std3__48in_placeE,(_ZN40_INTERNAL_16d13b11_4_k_cu_0970ea93_204684cuda3std6ranges3__45__cpo9iter_moveE - _ZN40_INTERNAL_16d13b11_4_k_cu_0970ea93_204684cuda3std3__48in_placeE)
_ZN40_INTERNAL_16d13b11_4_k_cu_0970ea93_204684cuda3std3__48in_placeE:
	.zero		1
	.type		_ZN40_INTERNAL_16d13b11_4_k_cu_0970ea93_204684cuda3std6ranges3__45__cpo9iter_moveE,@object
	.size		_ZN40_INTERNAL_16d13b11_4_k_cu_0970ea93_204684cuda3std6ranges3__45__cpo9iter_moveE,(_ZN40_INTERNAL_16d13b11_4_k_cu_0970ea93_204684cuda3std3__45__cpo5beginE - _ZN40_INTERNAL_16d13b11_4_k_cu_0970ea93_204684cuda3std6ranges3__45__cpo9iter_moveE)
_ZN40_INTERNAL_16d13b11_4_k_cu_0970ea93_204684cuda3std6ranges3__45__cpo9iter_moveE:
	.zero		1
	.type		_ZN40_INTERNAL_16d13b11_4_k_cu_0970ea93_204684cuda3std3__45__cpo5beginE,@object
	.size		_ZN40_INTERNAL_16d13b11_4_k_cu_0970ea93_204684cuda3std3__45__cpo5beginE,(_ZN40_INTERNAL_16d13b11_4_k_cu_0970ea93_204684cuda3std3__442_GLOBAL__N__16d13b11_4_k_cu_0970ea93_204686ignoreE - _ZN40_INTERNAL_16d13b11_4_k_cu_0970ea93_204684cuda3std3__45__cpo5beginE)
_ZN40_INTERNAL_16d13b11_4_k_cu_0970ea93_204684cuda3std3__45__cpo5beginE:
	.zero		1
	.type		_ZN40_INTERNAL_16d13b11_4_k_cu_0970ea93_204684cuda3std3__442_GLOBAL__N__16d13b11_4_k_cu_0970ea93_204686ignoreE,@object
	.size		_ZN40_INTERNAL_16d13b11_4_k_cu_0970ea93_204684cuda3std3__442_GLOBAL__N__16d13b11_4_k_cu_0970ea93_204686ignoreE,(_ZN40_INTERNAL_16d13b11_4_k_cu_0970ea93_204684cute7productE - _ZN40_INTERNAL_16d13b11_4_k_cu_0970ea93_204684cuda3std3__442_GLOBAL__N__16d13b11_4_k_cu_0970ea93_204686ignoreE)
_ZN40_INTERNAL_16d13b11_4_k_cu_0970ea93_204684cuda3std3__442_GLOBAL__N__16d13b11_4_k_cu_0970ea93_204686ignoreE:
	.zero		1
	.type		_ZN40_INTERNAL_16d13b11_4_k_cu_0970ea93_204684cute7productE,@object
	.size		_ZN40_INTERNAL_16d13b11_4_k_cu_0970ea93_204684cute7productE,(_ZN40_INTERNAL_16d13b11_4_k_cu_0970ea93_204684cuda3std3__45__cpo3endE - _ZN40_INTERNAL_16d13b11_4_k_cu_0970ea93_204684cute7productE)
_ZN40_INTERNAL_16d13b11_4_k_cu_0970ea93_204684cute7productE:
	.zero		1
	.type		_ZN40_INTERNAL_16d13b11_4_k_cu_0970ea93_204684cuda3std3__45__cpo3endE,@object
	.size		_ZN40_INTERNAL_16d13b11_4_k_cu_0970ea93_204684cuda3std3__45__cpo3endE,(_ZN40_INTERNAL_16d13b11_4_k_cu_0970ea93_204684cuda3std3__419piecewise_constructE - _ZN40_INTERNAL_16d13b11_4_k_cu_0970ea93_204684cuda3std3__45__cpo3endE)
_ZN40_INTERNAL_16d13b11_4_k_cu_0970ea93_204684cuda3std3__45__cpo3endE:
	.zero		1
	.type		_ZN40_INTERNAL_16d13b11_4_k_cu_0970ea93_204684cuda3std3__419piecewise_constructE,@object
	.size		_ZN40_INTERNAL_16d13b11_4_k_cu_0970ea93_204684cuda3std3__419piecewise_constructE,(_ZN40_INTERNAL_16d13b11_4_k_cu_0970ea93_204684cuda3std3__45__cpo4cendE - _ZN40_INTERNAL_16d13b11_4_k_cu_0970ea93_204684cuda3std3__419piecewise_constructE)
_ZN40_INTERNAL_16d13b11_4_k_cu_0970ea93_204684cuda3std3__419piecewise_constructE:
	.zero		1
	.type		_ZN40_INTERNAL_16d13b11_4_k_cu_0970ea93_204684cuda3std3__45__cpo4cendE,@object
	.size		_ZN40_INTERNAL_16d13b11_4_k_cu_0970ea93_204684cuda3std3__45__cpo4cendE,(_ZN40_INTERNAL_16d13b11_4_k_cu_0970ea93_204684cuda3std6ranges3__45__cpo4swapE - _ZN40_INTERNAL_16d13b11_4_k_cu_0970ea93_204684cuda3std3__45__cpo4cendE)
_ZN40_INTERNAL_16d13b11_4_k_cu_0970ea93_204684cuda3std3__45__cpo4cendE:
	.zero		1
	.type		_ZN40_INTERNAL_16d13b11_4_k_cu_0970ea93_204684cuda3std6ranges3__45__cpo4swapE,@object
	.size		_ZN40_INTERNAL_16d13b11_4_k_cu_0970ea93_204684cuda3std6ranges3__45__cpo4swapE,(.L_9 - _ZN40_INTERNAL_16d13b11_4_k_cu_0970ea93_204684cuda3std6ranges3__45__cpo4swapE)
_ZN40_INTERNAL_16d13b11_4_k_cu_0970ea93_204684cuda3std6ranges3__45__cpo4swapE:
	.zero		1
.L_9:


//--------------------- .nv.constant0._ZN7cutlass13device_kernelINS_4gemm6kernel13GemmUniversalIN4cute5tupleIJiiiiEEENS1_10collective13CollectiveMmaINS1_35MainloopSm100TmaUmmaWarpSpecializedILi9ELi2ELi4ENS5_IJNS4_1CILi2EEENSA_ILi1EEESC_EEEEENS5_IJNSA_ILi256EEENSA_ILi80EEENSA_ILi128EEEEEENS_12float_e4m3_tENS5_IJlSC_lEEESJ_SK_NS4_8TiledMMAINS4_8MMA_AtomIJNS4_10MMA_TraitsINS4_25SM100_MMA_F8F6F4_2x1SM_SSEJSJ_SJ_fSF_SG_NS4_17integral_constantINS4_4UMMA5MajorELSR_0EEESS_NSP_INSQ_7ScaleInELST_0EEESU_EEEEEENS4_6LayoutINS5_IJSC_SC_SC_EEENS5_IJNSA_ILi0EEESZ_SZ_EEEEENS5_IJNS4_10UnderscoreES12_S12_EEEEENS4_18SM100_TMA_2SM_LOADENS4_14ComposedLayoutINS4_7SwizzleILi3ELi4ELi3EEENS4_18smem_ptr_flag_bitsILi8EEENSX_INS5_IJNSA_ILi8EEESH_EEENS5_IJSH_SC_EEEEEEEvNS4_8identityES15_S1F_vS1G_EENS_8epilogue10collective18CollectiveEpilogueINS1I_23Sm100TmaWarpSpecializedILi1ELi1ELi80ELb0ELb0EEEJNS5_IJSH_SG_SH_EEENS5_IJNSX_ISH_SC_EENSX_ISG_SC_EEEEESJ_SK_SJ_SK_NS1I_6fusion15FusionCallbacksIS1M_NS1R_17LinearCombinationISJ_fSJ_fLNS_15FloatRoundStyleE2EEES1N_S1Q_JEEENS4_5SM1004TMEM4LOAD26SM100_TMEM_LOAD_32dp32b16xENS4_13SM90_TMA_LOADENS16_INS17_ILi0ELi4ELi3EEES1A_NSX_INS5_IJS1B_NSA_ILi16EEEEEENS5_IJS23_SC_EEEEEEENS4_39AutoVectorizingCopyWithAssumedAlignmentILi128EEENS4_14SM90_TMA_STOREES27_S29_S29_EEEvvEEEEvNT_6ParamsE --------------------------
	.section	.nv.constant0._ZN7cutlass13device_kernelINS_4gemm6kernel13GemmUniversalIN4cute5tupleIJiiiiEEENS1_10collective13CollectiveMmaINS1_35MainloopSm100TmaUmmaWarpSpecializedILi9ELi2ELi4ENS5_IJNS4_1CILi2EEENSA_ILi1EEESC_EEEEENS5_IJNSA_ILi256EEENSA_ILi80EEENSA_ILi128EEEEEENS_12float_e4m3_tENS5_IJlSC_lEEESJ_SK_NS4_8TiledMMAINS4_8MMA_AtomIJNS4_10MMA_TraitsINS4_25SM100_MMA_F8F6F4_2x1SM_SSEJSJ_SJ_fSF_SG_NS4_17integral_constantINS4_4UMMA5MajorELSR_0EEESS_NSP_INSQ_7ScaleInELST_0EEESU_EEEEEENS4_6LayoutINS5_IJSC_SC_SC_EEENS5_IJNSA_ILi0EEESZ_SZ_EEEEENS5_IJNS4_10UnderscoreES12_S12_EEEEENS4_18SM100_TMA_2SM_LOADENS4_14ComposedLayoutINS4_7SwizzleILi3ELi4ELi3EEENS4_18smem_ptr_flag_bitsILi8EEENSX_INS5_IJNSA_ILi8EEESH_EEENS5_IJSH_SC_EEEEEEEvNS4_8identityES15_S1F_vS1G_EENS_8epilogue10collective18CollectiveEpilogueINS1I_23Sm100TmaWarpSpecializedILi1ELi1ELi80ELb0ELb0EEEJNS5_IJSH_SG_SH_EEENS5_IJNSX_ISH_SC_EENSX_ISG_SC_EEEEESJ_SK_SJ_SK_NS1I_6fusion15FusionCallbacksIS1M_NS1R_17LinearCombinationISJ_fSJ_fLNS_15FloatRoundStyleE2EEES1N_S1Q_JEEENS4_5SM1004TMEM4LOAD26SM100_TMEM_LOAD_32dp32b16xENS4_13SM90_TMA_LOADENS16_INS17_ILi0ELi4ELi3EEES1A_NSX_INS5_IJS1B_NSA_ILi16EEEEEENS5_IJS23_SC_EEEEEEENS4_39AutoVectorizingCopyWithAssumedAlignmentILi128EEENS4_14SM90_TMA_STOREES27_S29_S29_EEEvvEEEEvNT_6ParamsE,"a",@progbits
	.sectionflags	@""
	.align	4
.nv.constant0._ZN7cutlass13device_kernelINS_4gemm6kernel13GemmUniversalIN4cute5tupleIJiiiiEEENS1_10collective13CollectiveMmaINS1_35MainloopSm100TmaUmmaWarpSpecializedILi9ELi2ELi4ENS5_IJNS4_1CILi2EEENSA_ILi1EEESC_EEEEENS5_IJNSA_ILi256EEENSA_ILi80EEENSA_ILi128EEEEEENS_12float_e4m3_tENS5_IJlSC_lEEESJ_SK_NS4_8TiledMMAINS4_8MMA_AtomIJNS4_10MMA_TraitsINS4_25SM100_MMA_F8F6F4_2x1SM_SSEJSJ_SJ_fSF_SG_NS4_17integral_constantINS4_4UMMA5MajorELSR_0EEESS_NSP_INSQ_7ScaleInELST_0EEESU_EEEEEENS4_6LayoutINS5_IJSC_SC_SC_EEENS5_IJNSA_ILi0EEESZ_SZ_EEEEENS5_IJNS4_10UnderscoreES12_S12_EEEEENS4_18SM100_TMA_2SM_LOADENS4_14ComposedLayoutINS4_7SwizzleILi3ELi4ELi3EEENS4_18smem_ptr_flag_bitsILi8EEENSX_INS5_IJNSA_ILi8EEESH_EEENS5_IJSH_SC_EEEEEEEvNS4_8identityES15_S1F_vS1G_EENS_8epilogue10collective18CollectiveEpilogueINS1I_23Sm100TmaWarpSpecializedILi1ELi1ELi80ELb0ELb0EEEJNS5_IJSH_SG_SH_EEENS5_IJNSX_ISH_SC_EENSX_ISG_SC_EEEEESJ_SK_SJ_SK_NS1I_6fusion15FusionCallbacksIS1M_NS1R_17LinearCombinationISJ_fSJ_fLNS_15FloatRoundStyleE2EEES1N_S1Q_JEEENS4_5SM1004TMEM4LOAD26SM100_TMEM_LOAD_32dp32b16xENS4_13SM90_TMA_LOADENS16_INS17_ILi0ELi4ELi3EEES1A_NSX_INS5_IJS1B_NSA_ILi16EEEEEENS5_IJS23_SC_EEEEEEENS4_39AutoVectorizingCopyWithAssumedAlignmentILi128EEENS4_14SM90_TMA_STOREES27_S29_S29_EEEvvEEEEvNT_6ParamsE:
	.zero		2944


//--------------------- SYMBOLS --------------------------

	.type		.nv.reservedSmem.offset0,@object
	.size		.nv.reservedSmem.offset0,0x4
	.type		.nv.reservedSmem.cap,@object
	.size		.nv.reservedSmem.cap,0x4
	.type		__assertfail,@function
